// auto-generated by cutlass_sweep.gemm — config: {"arch": "sm_90", "cluster_m": 2, "cluster_n": 1, "dtype": "bf16", "dtype_b": "bf16", "layout": "nt", "stages": 0, "tile_k": 128, "tile_m": 64, "tile_n": 128}
#include "cutlass/cutlass.h"
#include "cutlass/gemm/collective/collective_builder.hpp"
#include "cutlass/gemm/device/gemm_universal_adapter.h"
#include "cutlass/gemm/kernel/gemm_universal.hpp"
#include "cutlass/epilogue/collective/collective_builder.hpp"

using ElemA = cutlass::bfloat16_t;
using ElemB = cutlass::bfloat16_t;
using ElemCD = cutlass::bfloat16_t;
using Acc  = float;
using TileShape    = cute::Shape<cute::_64, cute::_128, cute::_128>;
using ClusterShape = cute::Shape<cute::_2, cute::_1, cute::_1>;

using CollectiveEpilogue = typename cutlass::epilogue::collective::CollectiveBuilder<
    cutlass::arch::Sm90, cutlass::arch::OpClassTensorOp,
    TileShape, ClusterShape,
    cutlass::epilogue::collective::EpilogueTileAuto,
    Acc, Acc,
    ElemCD, cutlass::layout::RowMajor, 128 / cutlass::sizeof_bits<ElemCD>::value,
    ElemCD, cutlass::layout::RowMajor, 128 / cutlass::sizeof_bits<ElemCD>::value,
    cutlass::epilogue::collective::EpilogueScheduleAuto
  >::CollectiveOp;

using CollectiveMainloop = typename cutlass::gemm::collective::CollectiveBuilder<
    cutlass::arch::Sm90, cutlass::arch::OpClassTensorOp,
    ElemA, cutlass::layout::RowMajor, 128 / cutlass::sizeof_bits<ElemA>::value,
    ElemB, cutlass::layout::ColumnMajor, 128 / cutlass::sizeof_bits<ElemB>::value,
    Acc,
    TileShape, ClusterShape,
    cutlass::gemm::collective::StageCountAutoCarveout<static_cast<int>(sizeof(typename CollectiveEpilogue::SharedStorage))>,
    cutlass::gemm::collective::KernelScheduleAuto
  >::CollectiveOp;

using GemmKernel = cutlass::gemm::kernel::GemmUniversal<
    cute::Shape<int,int,int,int>,
    CollectiveMainloop,
    CollectiveEpilogue
>;
using Gemm = cutlass::gemm::device::GemmUniversalAdapter<GemmKernel>;

// Force the device kernel symbol into the cubin without needing a host main.
auto* _anchor = &cutlass::device_kernel<GemmKernel>;


// ===== COMPILED SASS (sm_90a) =====

	.target	sm_90a

	.elftype	@"ET_EXEC"


//--------------------- .note.nv.tkinfo           --------------------------
	.section	.note.nv.tkinfo,"",@"SHT_NOTE"
	.sectionflags	@"SHF_NOTE_NV_TKINFO"
	.tkinfo
        /*0018*/ 	.word	0x00000002
        /*0030*/ 	.string	""
        /*0030*/ 	.string	"ptxas"
        /*0030*/ 	.string	"Cuda compilation tools, release 13.0, V13.0.88"
        /*0030*/ 	.string	"Build cuda_13.0.r13.0/compiler.36424714_0"
        /*0030*/ 	.string	"-arch sm_90a -m 64 "



//--------------------- .note.nv.cuinfo           --------------------------
	.section	.note.nv.cuinfo,"",@"SHT_NOTE"
	.sectionflags	@"SHF_NOTE_NV_CUINFO"
        /*0018*/ 	.short	0x0002
        /*001a*/ 	.short	0x005a
        /*001c*/ 	.short	0x0082
	.zero		2


//--------------------- .nv.info                  --------------------------
	.section	.nv.info,"",@"SHT_CUDA_INFO"
	.align	4


	//----- nvinfo : EIATTR_REGCOUNT
	.align		4
        /*0000*/ 	.byte	0x04, 0x2f
        /*0002*/ 	.short	(.L_15 - .L_14)
	.align		4
.L_14:
        /*0004*/ 	.word	index@(_ZN7cutlass13device_kernelINS_4gemm6kernel13GemmUniversalIN4cute5tupleIJiiiiEEENS1_10collective13CollectiveMmaINS1_34MainloopSm90TmaGmmaWarpSpecializedILi4ENS5_IJNS4_1CILi2EEENSA_ILi1EEESC_EEENS1_32KernelTmaWarpSpecializedPingpongEEENS5_IJNSA_ILi64EEENSA_ILi128EEESH_EEENS_10bfloat16_tENS5_IJlSC_lEEESJ_SK_NS4_8TiledMMAINS4_8MMA_AtomIJNS4_4SM904GMMA28MMA_64x128x16_F32BF16BF16_SSILNSO_5MajorE0ELSQ_0ELNSO_7ScaleInE1ELSR_1EEEEEENS4_6LayoutINS5_IJSC_SC_SC_EEENS5_IJNSA_ILi0EEESW_SW_EEEEENS5_IJNS4_10UnderscoreESZ_SZ_EEEEENS4_13SM90_TMA_LOADENS4_14ComposedLayoutINS4_7SwizzleILi3ELi4ELi3EEENS4_18smem_ptr_flag_bitsILi16EEENSU_INS5_IJNSA_ILi8EEESG_EEENS5_IJSG_SC_EEEEEEEvNS4_8identityENS4_23SM90_TMA_LOAD_MULTICASTES1C_vS1D_EENS_8epilogue10collective6detail29Sm90TmaWarpSpecializedAdapterINS1H_15DefaultEpilogueISJ_SK_SK_NS1G_6thread17LinearCombinationISJ_Li1EffLNS1L_9ScaleType4KindE0ELNS_15FloatRoundStyleE2ESJ_EENS1_15EpilogueDefaultEEEEEvvEEEEvNT_6ParamsE)
        /*0008*/ 	.word	0x000000a8


	//----- nvinfo : EIATTR_FRAME_SIZE
	.align		4
.L_15:
        /*000c*/ 	.byte	0x04, 0x11
        /*000e*/ 	.short	(.L_17 - .L_16)
	.align		4
.L_16:
        /*0010*/ 	.word	index@(_ZN7cutlass13device_kernelINS_4gemm6kernel13GemmUniversalIN4cute5tupleIJiiiiEEENS1_10collective13CollectiveMmaINS1_34MainloopSm90TmaGmmaWarpSpecializedILi4ENS5_IJNS4_1CILi2EEENSA_ILi1EEESC_EEENS1_32KernelTmaWarpSpecializedPingpongEEENS5_IJNSA_ILi64EEENSA_ILi128EEESH_EEENS_10bfloat16_tENS5_IJlSC_lEEESJ_SK_NS4_8TiledMMAINS4_8MMA_AtomIJNS4_4SM904GMMA28MMA_64x128x16_F32BF16BF16_SSILNSO_5MajorE0ELSQ_0ELNSO_7ScaleInE1ELSR_1EEEEEENS4_6LayoutINS5_IJSC_SC_SC_EEENS5_IJNSA_ILi0EEESW_SW_EEEEENS5_IJNS4_10UnderscoreESZ_SZ_EEEEENS4_13SM90_TMA_LOADENS4_14ComposedLayoutINS4_7SwizzleILi3ELi4ELi3EEENS4_18smem_ptr_flag_bitsILi16EEENSU_INS5_IJNSA_ILi8EEESG_EEENS5_IJSG_SC_EEEEEEEvNS4_8identityENS4_23SM90_TMA_LOAD_MULTICASTES1C_vS1D_EENS_8epilogue10collective6detail29Sm90TmaWarpSpecializedAdapterINS1H_15DefaultEpilogueISJ_SK_SK_NS1G_6thread17LinearCombinationISJ_Li1EffLNS1L_9ScaleType4KindE0ELNS_15FloatRoundStyleE2ESJ_EENS1_15EpilogueDefaultEEEEEvvEEEEvNT_6ParamsE)
        /*0014*/ 	.word	0x00000000


	//----- nvinfo : EIATTR_MIN_STACK_SIZE
	.align		4
.L_17:
        /*0018*/ 	.byte	0x04, 0x12
        /*001a*/ 	.short	(.L_19 - .L_18)
	.align		4
.L_18:
        /*001c*/ 	.word	index@(_ZN7cutlass13device_kernelINS_4gemm6kernel13GemmUniversalIN4cute5tupleIJiiiiEEENS1_10collective13CollectiveMmaINS1_34MainloopSm90TmaGmmaWarpSpecializedILi4ENS5_IJNS4_1CILi2EEENSA_ILi1EEESC_EEENS1_32KernelTmaWarpSpecializedPingpongEEENS5_IJNSA_ILi64EEENSA_ILi128EEESH_EEENS_10bfloat16_tENS5_IJlSC_lEEESJ_SK_NS4_8TiledMMAINS4_8MMA_AtomIJNS4_4SM904GMMA28MMA_64x128x16_F32BF16BF16_SSILNSO_5MajorE0ELSQ_0ELNSO_7ScaleInE1ELSR_1EEEEEENS4_6LayoutINS5_IJSC_SC_SC_EEENS5_IJNSA_ILi0EEESW_SW_EEEEENS5_IJNS4_10UnderscoreESZ_SZ_EEEEENS4_13SM90_TMA_LOADENS4_14ComposedLayoutINS4_7SwizzleILi3ELi4ELi3EEENS4_18smem_ptr_flag_bitsILi16EEENSU_INS5_IJNSA_ILi8EEESG_EEENS5_IJSG_SC_EEEEEEEvNS4_8identityENS4_23SM90_TMA_LOAD_MULTICASTES1C_vS1D_EENS_8epilogue10collective6detail29Sm90TmaWarpSpecializedAdapterINS1H_15DefaultEpilogueISJ_SK_SK_NS1G_6thread17LinearCombinationISJ_Li1EffLNS1L_9ScaleType4KindE0ELNS_15FloatRoundStyleE2ESJ_EENS1_15EpilogueDefaultEEEEEvvEEEEvNT_6ParamsE)
        /*0020*/ 	.word	0x00000000
.L_19:


//--------------------- .nv.compat                --------------------------
	.section	.nv.compat,"",@"SHT_CUDA_COMPAT_INFO"
	.align	4
        /*0000*/ 	.byte	0x02, 0x09, 0x01, 0x00, 0x02, 0x02, 0x04, 0x00, 0x02, 0x05, 0x05, 0x00, 0x03, 0x07, 0x01, 0x01
        /*0010*/ 	.byte	0x02, 0x03, 0x01, 0x00, 0x02, 0x06, 0x01, 0x00, 0x04, 0x0b, 0x08, 0x00, 0x00, 0x00, 0x00, 0x00
        /*0020*/ 	.byte	0x00, 0x00, 0x00, 0x00


//--------------------- .nv.info._ZN7cutlass13device_kernelINS_4gemm6kernel13GemmUniversalIN4cute5tupleIJiiiiEEENS1_10collective13CollectiveMmaINS1_34MainloopSm90TmaGmmaWarpSpecializedILi4ENS5_IJNS4_1CILi2EEENSA_ILi1EEESC_EEENS1_32KernelTmaWarpSpecializedPingpongEEENS5_IJNSA_ILi64EEENSA_ILi128EEESH_EEENS_10bfloat16_tENS5_IJlSC_lEEESJ_SK_NS4_8TiledMMAINS4_8MMA_AtomIJNS4_4SM904GMMA28MMA_64x128x16_F32BF16BF16_SSILNSO_5MajorE0ELSQ_0ELNSO_7ScaleInE1ELSR_1EEEEEENS4_6LayoutINS5_IJSC_SC_SC_EEENS5_IJNSA_ILi0EEESW_SW_EEEEENS5_IJNS4_10UnderscoreESZ_SZ_EEEEENS4_13SM90_TMA_LOADENS4_14ComposedLayoutINS4_7SwizzleILi3ELi4ELi3EEENS4_18smem_ptr_flag_bitsILi16EEENSU_INS5_IJNSA_ILi8EEESG_EEENS5_IJSG_SC_EEEEEEEvNS4_8identityENS4_23SM90_TMA_LOAD_MULTICASTES1C_vS1D_EENS_8epilogue10collective6detail29Sm90TmaWarpSpecializedAdapterINS1H_15DefaultEpilogueISJ_SK_SK_NS1G_6thread17LinearCombinationISJ_Li1EffLNS1L_9ScaleType4KindE0ELNS_15FloatRoundStyleE2ESJ_EENS1_15EpilogueDefaultEEEEEvvEEEEvNT_6ParamsE --------------------------
	.section	.nv.info._ZN7cutlass13device_kernelINS_4gemm6kernel13GemmUniversalIN4cute5tupleIJiiiiEEENS1_10collective13CollectiveMmaINS1_34MainloopSm90TmaGmmaWarpSpecializedILi4ENS5_IJNS4_1CILi2EEENSA_ILi1EEESC_EEENS1_32KernelTmaWarpSpecializedPingpongEEENS5_IJNSA_ILi64EEENSA_ILi128EEESH_EEENS_10bfloat16_tENS5_IJlSC_lEEESJ_SK_NS4_8TiledMMAINS4_8MMA_AtomIJNS4_4SM904GMMA28MMA_64x128x16_F32BF16BF16_SSILNSO_5MajorE0ELSQ_0ELNSO_7ScaleInE1ELSR_1EEEEEENS4_6LayoutINS5_IJSC_SC_SC_EEENS5_IJNSA_ILi0EEESW_SW_EEEEENS5_IJNS4_10UnderscoreESZ_SZ_EEEEENS4_13SM90_TMA_LOADENS4_14ComposedLayoutINS4_7SwizzleILi3ELi4ELi3EEENS4_18smem_ptr_flag_bitsILi16EEENSU_INS5_IJNSA_ILi8EEESG_EEENS5_IJSG_SC_EEEEEEEvNS4_8identityENS4_23SM90_TMA_LOAD_MULTICASTES1C_vS1D_EENS_8epilogue10collective6detail29Sm90TmaWarpSpecializedAdapterINS1H_15DefaultEpilogueISJ_SK_SK_NS1G_6thread17LinearCombinationISJ_Li1EffLNS1L_9ScaleType4KindE0ELNS_15FloatRoundStyleE2ESJ_EENS1_15EpilogueDefaultEEEEEvvEEEEvNT_6ParamsE,"",@"SHT_CUDA_INFO"
	.sectionflags	@""
	.align	4


	//----- nvinfo : EIATTR_CUDA_API_VERSION
	.align		4
        /*0000*/ 	.byte	0x04, 0x37
        /*0002*/ 	.short	(.L_21 - .L_20)
.L_20:
        /*0004*/ 	.word	0x00000082


	//----- nvinfo : EIATTR_KPARAM_INFO
	.align		4
.L_21:
        /*0008*/ 	.byte	0x04, 0x17
        /*000a*/ 	.short	(.L_23 - .L_22)
.L_22:
        /*000c*/ 	.word	0x00000000
        /*0010*/ 	.short	0x0000
        /*0012*/ 	.short	0x0070
        /*0014*/ 	.byte	0x00, 0xf0, 0x01, 0x10


	//----- nvinfo : EIATTR_SPARSE_MMA_MASK
	.align		4
.L_23:
        /*0018*/ 	.byte	0x03, 0x50
        /*001a*/ 	.short	0x0000


	//----- nvinfo : EIATTR_MAXREG_COUNT
	.align		4
        /*001c*/ 	.byte	0x03, 0x1b
        /*001e*/ 	.short	0x00a8


	//----- nvinfo : EIATTR_NUM_BARRIERS
	.align		4
        /*0020*/ 	.byte	0x02, 0x4c
        /*0022*/ 	.byte	0x01
	.zero		1


	//----- nvinfo : EIATTR_EXTERNS
	.align		4
        /*0024*/ 	.byte	0x04, 0x0f
        /*0026*/ 	.short	(.L_25 - .L_24)


	//   ....[0]....
	.align		4
.L_24:
        /*0028*/ 	.word	index@(__assertfail)


	//----- nvinfo : EIATTR_MERCURY_ISA_VERSION
	.align		4
.L_25:
        /*002c*/ 	.byte	0x03, 0x5f
        /*002e*/ 	.short	0x0101


	//----- nvinfo : EIATTR_INT_WARP_WIDE_INSTR_OFFSETS
	.align		4
        /*0030*/ 	.byte	0x04, 0x31
        /*0032*/ 	.short	(.L_27 - .L_26)


	//   ....[0]....
.L_26:
        /*0034*/ 	.word	0x000005d0


	//   ....[1]....
        /*0038*/ 	.word	0x00000610


	//   ....[2]....
        /*003c*/ 	.word	0x000006a0


	//   ....[3]....
        /*0040*/ 	.word	0x000006b0


	//   ....[4]....
        /*0044*/ 	.word	0x000006d0


	//   ....[5]....
        /*0048*/ 	.word	0x000006f0


	//   ....[6]....
        /*004c*/ 	.word	0x000007e0


	//   ....[7]....
        /*0050*/ 	.word	0x00000800


	//   ....[8]....
        /*0054*/ 	.word	0x000025a0


	//----- nvinfo : EIATTR_COOP_GROUP_MASK_REGIDS
	.align		4
.L_27:
        /*0058*/ 	.byte	0x04, 0x29
        /*005a*/ 	.short	(.L_29 - .L_28)


	//   ....[0]....
.L_28:
        /*005c*/ 	.word	0xffffffff


	//   ....[1]....
        /*0060*/ 	.word	0xffffffff


	//   ....[2]....
        /*0064*/ 	.word	0xffffffff


	//   ....[3]....
        /*0068*/ 	.word	0xffffffff


	//   ....[4]....
        /*006c*/ 	.word	0xffffffff


	//   ....[5]....
        /*0070*/ 	.word	0xffffffff


	//   ....[6]....
        /*0074*/ 	.word	0xffffffff


	//----- nvinfo : EIATTR_COOP_GROUP_INSTR_OFFSETS
	.align		4
.L_29:
        /*0078*/ 	.byte	0x04, 0x28
        /*007a*/ 	.short	(.L_31 - .L_30)


	//   ....[0]....
.L_30:
        /*007c*/ 	.word	0x00000060


	//   ....[1]....
        /*0080*/ 	.word	0x00000080


	//   ....[2]....
        /*0084*/ 	.word	0x00000180


	//   ....[3]....
        /*0088*/ 	.word	0x000003b0


	//   ....[4]....
        /*008c*/ 	.word	0x00000400


	//   ....[5]....
        /*0090*/ 	.word	0x000004f0


	//   ....[6]....
        /*0094*/ 	.word	0x00000980


	//----- nvinfo : EIATTR_REG_RECONFIG
	.align		4
.L_31:
        /*0098*/ 	.byte	0x01, 0x54
	.zero		2


	//----- nvinfo : EIATTR_SYSCALL_OFFSETS
	.align		4
        /*009c*/ 	.byte	0x04, 0x46
        /*009e*/ 	.short	(.L_33 - .L_32)


	//   ....[0]....
.L_32:
        /*00a0*/ 	.word	0x000019b0


	//----- nvinfo : EIATTR_MBARRIER_INSTR_OFFSETS
	.align		4
.L_33:
        /*00a4*/ 	.byte	0x04, 0x39
        /*00a6*/ 	.short	(.L_35 - .L_34)


	//   ....[0]....
.L_34:
        /*00a8*/ 	.word	0x00000300
        /*00ac*/ 	.word	0x000000ff
        /*00b0*/ 	.word	0x00000000
        /*00b4*/ 	.short	0x0100
        /*00b6*/ 	.byte	0x07
	.zero		1


	//   ....[1]....
        /*00b8*/ 	.word	0x00000310
        /*00bc*/ 	.word	0x000000ff
        /*00c0*/ 	.word	0x00000020
        /*00c4*/ 	.short	0x0100
        /*00c6*/ 	.byte	0x07
	.zero		1


	//   ....[2]....
        /*00c8*/ 	.word	0x00000320
        /*00cc*/ 	.word	0x000000ff
        /*00d0*/ 	.word	0x00000008
        /*00d4*/ 	.short	0x0100
        /*00d6*/ 	.byte	0x07
	.zero		1


	//   ....[3]....
        /*00d8*/ 	.word	0x00000330
        /*00dc*/ 	.word	0x000000ff
        /*00e0*/ 	.word	0x00000028
        /*00e4*/ 	.short	0x0100
        /*00e6*/ 	.byte	0x07
	.zero		1


	//   ....[4]....
        /*00e8*/ 	.word	0x00000340
        /*00ec*/ 	.word	0x000000ff
        /*00f0*/ 	.word	0x00000010
        /*00f4*/ 	.short	0x0100
        /*00f6*/ 	.byte	0x07
	.zero		1


	//   ....[5]....
        /*00f8*/ 	.word	0x00000350
        /*00fc*/ 	.word	0x000000ff
        /*0100*/ 	.word	0x00000030
        /*0104*/ 	.short	0x0100
        /*0106*/ 	.byte	0x07
	.zero		1


	//   ....[6]....
        /*0108*/ 	.word	0x00000360
        /*010c*/ 	.word	0x000000ff
        /*0110*/ 	.word	0x00000018
        /*0114*/ 	.short	0x0100
        /*0116*/ 	.byte	0x07
	.zero		1


	//   ....[7]....
        /*0118*/ 	.word	0x00000370
        /*011c*/ 	.word	0x000000ff
        /*0120*/ 	.word	0x00000038
        /*0124*/ 	.short	0x0100
        /*0126*/ 	.byte	0x07
	.zero		1


	//   ....[8]....
        /*0128*/ 	.word	0x00000840
        /*012c*/ 	.word	0x000000ff
        /*0130*/ 	.word	0x00000070
        /*0134*/ 	.short	0x0100
        /*0136*/ 	.byte	0x0c
	.zero		1


	//   ....[9]....
        /*0138*/ 	.word	0x00000890
        /*013c*/ 	.word	0x000000ff
        /*0140*/ 	.word	0x00000078
        /*0144*/ 	.short	0x0100
        /*0146*/ 	.byte	0x0c
	.zero		1


	//   ....[10]....
        /*0148*/ 	.word	0x000008c0
        /*014c*/ 	.word	0x000000ff
        /*0150*/ 	.word	0x00000050
        /*0154*/ 	.short	0x0100
        /*0156*/ 	.byte	0x0d
	.zero		1


	//   ....[11]....
        /*0158*/ 	.word	0x00000910
        /*015c*/ 	.word	0x000000ff
        /*0160*/ 	.word	0x00000058
        /*0164*/ 	.short	0x0100
        /*0166*/ 	.byte	0x0d
	.zero		1


	//   ....[12]....
        /*0168*/ 	.word	0x00000920
        /*016c*/ 	.word	0x000000ff
        /*0170*/ 	.word	0x00000060
        /*0174*/ 	.short	0x0100
        /*0176*/ 	.byte	0x0d
	.zero		1


	//   ....[13]....
        /*0178*/ 	.word	0x00000930
        /*017c*/ 	.word	0x000000ff
        /*0180*/ 	.word	0x00000068
        /*0184*/ 	.short	0x0100
        /*0186*/ 	.byte	0x0d
	.zero		1


	//   ....[14]....
        /*0188*/ 	.word	0x00001870
        /*018c*/ 	.word	0x00000061
        /*0190*/ 	.word	0xfffffff8
        /*0194*/ 	.short	0x010a
        /*0196*/ 	.byte	0x3f
	.zero		1


	//   ....[15]....
        /*0198*/ 	.word	0x00001a40
        /*019c*/ 	.word	0x00000003
        /*01a0*/ 	.word	0x00000000
        /*01a4*/ 	.short	0x010a
        /*01a6*/ 	.byte	0x3f
	.zero		1


	//   ....[16]....
        /*01a8*/ 	.word	0x00001aa0
        /*01ac*/ 	.word	0x00000003
        /*01b0*/ 	.word	0x00000000
        /*01b4*/ 	.short	0x010a
        /*01b6*/ 	.byte	0x3f
	.zero		1


	//   ....[17]....
        /*01b8*/ 	.word	0x00001fc0
        /*01bc*/ 	.word	0x000000ff
        /*01c0*/ 	.word	0x00000000
        /*01c4*/ 	.short	0x010a
        /*01c6*/ 	.byte	0x04
	.zero		1


	//   ....[18]....
        /*01c8*/ 	.word	0x00002000
        /*01cc*/ 	.word	0x000000ff
        /*01d0*/ 	.word	0x00000000
        /*01d4*/ 	.short	0x010a
        /*01d6*/ 	.byte	0x04
	.zero		1


	//   ....[19]....
        /*01d8*/ 	.word	0x00002430
        /*01dc*/ 	.word	0x00000005
        /*01e0*/ 	.word	0x00000000
        /*01e4*/ 	.short	0x0101
        /*01e6*/ 	.byte	0x3f
	.zero		1


	//   ....[20]....
        /*01e8*/ 	.word	0x00002530
        /*01ec*/ 	.word	0x00000065
        /*01f0*/ 	.word	0x00000000
        /*01f4*/ 	.short	0x0101
        /*01f6*/ 	.byte	0x32
	.zero		1


	//   ....[21]....
        /*01f8*/ 	.word	0x00002620
        /*01fc*/ 	.word	0x00000003
        /*0200*/ 	.word	0x00000000
        /*0204*/ 	.short	0x0101
        /*0206*/ 	.byte	0x3f
	.zero		1


	//   ....[22]....
        /*0208*/ 	.word	0x00002680
        /*020c*/ 	.word	0x00000061
        /*0210*/ 	.word	0x00000008
        /*0214*/ 	.short	0x010a
        /*0216*/ 	.byte	0x3f
	.zero		1


	//   ....[23]....
        /*0218*/ 	.word	0x00006780
        /*021c*/ 	.word	0x00000062
        /*0220*/ 	.word	0x00000000
        /*0224*/ 	.short	0x0101
        /*0226*/ 	.byte	0x32
	.zero		1


	//   ....[24]....
        /*0228*/ 	.word	0x000071d0
        /*022c*/ 	.word	0x00000007
        /*0230*/ 	.word	0x00000020
        /*0234*/ 	.short	0x010a
        /*0236*/ 	.byte	0x3f
	.zero		1


	//   ....[25]....
        /*0238*/ 	.word	0x00007660
        /*023c*/ 	.word	0x00000003
        /*0240*/ 	.word	0x00000078
        /*0244*/ 	.short	0x0101
        /*0246*/ 	.byte	0x3f
	.zero		1


	//   ....[26]....
        /*0248*/ 	.word	0x00007dd0
        /*024c*/ 	.word	0x00000007
        /*0250*/ 	.word	0x00000000
        /*0254*/ 	.short	0x010a
        /*0256*/ 	.byte	0x3f
	.zero		1


	//   ....[27]....
        /*0258*/ 	.word	0x00007e50
        /*025c*/ 	.word	0x00000009
        /*0260*/ 	.word	0x00000000
        /*0264*/ 	.short	0x010a
        /*0266*/ 	.byte	0x3f
	.zero		1


	//   ....[28]....
        /*0268*/ 	.word	0x00007ee0
        /*026c*/ 	.word	0x00000006
        /*0270*/ 	.word	0x00000000
        /*0274*/ 	.short	0x010a
        /*0276*/ 	.byte	0x3f
	.zero		1


	//   ....[29]....
        /*0278*/ 	.word	0x00007f70
        /*027c*/ 	.word	0x00000003
        /*0280*/ 	.word	0x00000000
        /*0284*/ 	.short	0x010a
        /*0286*/ 	.byte	0x3f
	.zero		1


	//   ....[30]....
        /*0288*/ 	.word	0x00007fd0
        /*028c*/ 	.word	0x00000061
        /*0290*/ 	.word	0xfffffff8
        /*0294*/ 	.short	0x010a
        /*0296*/ 	.byte	0x3f
	.zero		1


	//   ....[31]....
        /*0298*/ 	.word	0x00008020
        /*029c*/ 	.word	0x00000003
        /*02a0*/ 	.word	0x00000000
        /*02a4*/ 	.short	0x010a
        /*02a6*/ 	.byte	0x3f
	.zero		1


	//   ....[32]....
        /*02a8*/ 	.word	0x00008080
        /*02ac*/ 	.word	0x00000005
        /*02b0*/ 	.word	0x00000000
        /*02b4*/ 	.short	0x010a
        /*02b6*/ 	.byte	0x3f
	.zero		1


	//   ....[33]....
        /*02b8*/ 	.word	0x000080d0
        /*02bc*/ 	.word	0x00000061
        /*02c0*/ 	.word	0x00000008
        /*02c4*/ 	.short	0x010a
        /*02c6*/ 	.byte	0x3f
	.zero		1


	//   ....[34]....
        /*02c8*/ 	.word	0x000081a0
        /*02cc*/ 	.word	0x00000007
        /*02d0*/ 	.word	0x00000020
        /*02d4*/ 	.short	0x010a
        /*02d6*/ 	.byte	0x3f
	.zero		1


	//   ....[35]....
        /*02d8*/ 	.word	0x00008270
        /*02dc*/ 	.word	0x00000007
        /*02e0*/ 	.word	0x00000000
        /*02e4*/ 	.short	0x010a
        /*02e6*/ 	.byte	0x3f
	.zero		1


	//   ....[36]....
        /*02e8*/ 	.word	0x000082c0
        /*02ec*/ 	.word	0x00000009
        /*02f0*/ 	.word	0x00000000
        /*02f4*/ 	.short	0x010a
        /*02f6*/ 	.byte	0x3f
	.zero		1


	//   ....[37]....
        /*02f8*/ 	.word	0x00008310
        /*02fc*/ 	.word	0x00000006
        /*0300*/ 	.word	0x00000000
        /*0304*/ 	.short	0x010a
        /*0306*/ 	.byte	0x3f
	.zero		1


	//----- nvinfo : EIATTR_NUM_MBARRIERS
	.align		4
.L_35:
        /*0308*/ 	.byte	0x03, 0x38
        /*030a*/ 	.short	0x000e


	//----- nvinfo : EIATTR_EXIT_INSTR_OFFSETS
	.align		4
        /*030c*/ 	.byte	0x04, 0x1c
        /*030e*/ 	.short	(.L_37 - .L_36)


	//   ....[0]....
.L_36:
        /*0310*/ 	.word	0x00001490


	//   ....[1]....
        /*0314*/ 	.word	0x000014f0


	//   ....[2]....
        /*0318*/ 	.word	0x00006ec0


	//   ....[3]....
        /*031c*/ 	.word	0x00006ef0


	//   ....[4]....
        /*0320*/ 	.word	0x00007fc0


	//----- nvinfo : EIATTR_MAX_THREADS
	.align		4
.L_37:
        /*0324*/ 	.byte	0x04, 0x05
        /*0326*/ 	.short	(.L_39 - .L_38)
.L_38:
        /*0328*/ 	.word	0x00000180
        /*032c*/ 	.word	0x00000001
        /*0330*/ 	.word	0x00000001


	//----- nvinfo : EIATTR_CRS_STACK_SIZE
	.align		4
.L_39:
        /*0334*/ 	.byte	0x04, 0x1e
        /*0336*/ 	.short	(.L_41 - .L_40)
.L_40:
        /*0338*/ 	.word	0x00000000


	//----- nvinfo : EIATTR_CBANK_PARAM_SIZE
	.align		4
.L_41:
        /*033c*/ 	.byte	0x03, 0x19
        /*033e*/ 	.short	0x0470


	//----- nvinfo : EIATTR_PARAM_CBANK
	.align		4
        /*0340*/ 	.byte	0x04, 0x0a
        /*0342*/ 	.short	(.L_43 - .L_42)
	.align		4
.L_42:
        /*0344*/ 	.word	index@(.nv.constant0._ZN7cutlass13device_kernelINS_4gemm6kernel13GemmUniversalIN4cute5tupleIJiiiiEEENS1_10collective13CollectiveMmaINS1_34MainloopSm90TmaGmmaWarpSpecializedILi4ENS5_IJNS4_1CILi2EEENSA_ILi1EEESC_EEENS1_32KernelTmaWarpSpecializedPingpongEEENS5_IJNSA_ILi64EEENSA_ILi128EEESH_EEENS_10bfloat16_tENS5_IJlSC_lEEESJ_SK_NS4_8TiledMMAINS4_8MMA_AtomIJNS4_4SM904GMMA28MMA_64x128x16_F32BF16BF16_SSILNSO_5MajorE0ELSQ_0ELNSO_7ScaleInE1ELSR_1EEEEEENS4_6LayoutINS5_IJSC_SC_SC_EEENS5_IJNSA_ILi0EEESW_SW_EEEEENS5_IJNS4_10UnderscoreESZ_SZ_EEEEENS4_13SM90_TMA_LOADENS4_14ComposedLayoutINS4_7SwizzleILi3ELi4ELi3EEENS4_18smem_ptr_flag_bitsILi16EEENSU_INS5_IJNSA_ILi8EEESG_EEENS5_IJSG_SC_EEEEEEEvNS4_8identityENS4_23SM90_TMA_LOAD_MULTICASTES1C_vS1D_EENS_8epilogue10collective6detail29Sm90TmaWarpSpecializedAdapterINS1H_15DefaultEpilogueISJ_SK_SK_NS1G_6thread17LinearCombinationISJ_Li1EffLNS1L_9ScaleType4KindE0ELNS_15FloatRoundStyleE2ESJ_EENS1_15EpilogueDefaultEEEEEvvEEEEvNT_6ParamsE)
        /*0348*/ 	.short	0x0210
        /*034a*/ 	.short	0x0470


	//----- nvinfo : EIATTR_SW_WAR
	.align		4
.L_43:
        /*034c*/ 	.byte	0x04, 0x36
        /*034e*/ 	.short	(.L_45 - .L_44)
.L_44:
        /*0350*/ 	.word	0x00000008
.L_45:


//--------------------- .nv.callgraph             --------------------------
	.section	.nv.callgraph,"",@"SHT_CUDA_CALLGRAPH"
	.align	4
	.sectionentsize	8
	.align		4
        /*0000*/ 	.word	0x00000000
	.align		4
        /*0004*/ 	.word	0xffffffff
	.align		4
        /*0008*/ 	.word	index@(_ZN7cutlass13device_kernelINS_4gemm6kernel13GemmUniversalIN4cute5tupleIJiiiiEEENS1_10collective13CollectiveMmaINS1_34MainloopSm90TmaGmmaWarpSpecializedILi4ENS5_IJNS4_1CILi2EEENSA_ILi1EEESC_EEENS1_32KernelTmaWarpSpecializedPingpongEEENS5_IJNSA_ILi64EEENSA_ILi128EEESH_EEENS_10bfloat16_tENS5_IJlSC_lEEESJ_SK_NS4_8TiledMMAINS4_8MMA_AtomIJNS4_4SM904GMMA28MMA_64x128x16_F32BF16BF16_SSILNSO_5MajorE0ELSQ_0ELNSO_7ScaleInE1ELSR_1EEEEEENS4_6LayoutINS5_IJSC_SC_SC_EEENS5_IJNSA_ILi0EEESW_SW_EEEEENS5_IJNS4_10UnderscoreESZ_SZ_EEEEENS4_13SM90_TMA_LOADENS4_14ComposedLayoutINS4_7SwizzleILi3ELi4ELi3EEENS4_18smem_ptr_flag_bitsILi16EEENSU_INS5_IJNSA_ILi8EEESG_EEENS5_IJSG_SC_EEEEEEEvNS4_8identityENS4_23SM90_TMA_LOAD_MULTICASTES1C_vS1D_EENS_8epilogue10collective6detail29Sm90TmaWarpSpecializedAdapterINS1H_15DefaultEpilogueISJ_SK_SK_NS1G_6thread17LinearCombinationISJ_Li1EffLNS1L_9ScaleType4KindE0ELNS_15FloatRoundStyleE2ESJ_EENS1_15EpilogueDefaultEEEEEvvEEEEvNT_6ParamsE)
	.align		4
        /*000c*/ 	.word	index@(__assertfail)
	.align		4
        /*0010*/ 	.word	0x00000000
	.align		4
        /*0014*/ 	.word	0xfffffffe
	.align		4
        /*0018*/ 	.word	0x00000000
	.align		4
        /*001c*/ 	.word	0xfffffffd
	.align		4
        /*0020*/ 	.word	0x00000000
	.align		4
        /*0024*/ 	.word	0xfffffffc


//--------------------- .nv.constant4             --------------------------
	.section	.nv.constant4,"a",@progbits
	.align	8
	.align		8
.nv.constant4:
        /*0000*/ 	.dword	__assertfail
	.align		8
        /*0008*/ 	.dword	__unnamed_1
	.align		8
        /*0010*/ 	.dword	_ZN39_INTERNAL_56c54dc5_4_k_cu_2bcfe815_60934cuda3std3__45__cpo5beginE
	.align		8
        /*0018*/ 	.dword	_ZN39_INTERNAL_56c54dc5_4_k_cu_2bcfe815_60934cuda3std3__45__cpo3endE
	.align		8
        /*0020*/ 	.dword	_ZN39_INTERNAL_56c54dc5_4_k_cu_2bcfe815_60934cuda3std3__45__cpo6cbeginE
	.align		8
        /*0028*/ 	.dword	_ZN39_INTERNAL_56c54dc5_4_k_cu_2bcfe815_60934cuda3std3__45__cpo4cendE
	.align		8
        /*0030*/ 	.dword	_ZN39_INTERNAL_56c54dc5_4_k_cu_2bcfe815_60934cuda3std3__441_GLOBAL__N__56c54dc5_4_k_cu_2bcfe815_60936ignoreE
	.align		8
        /*0038*/ 	.dword	_ZN39_INTERNAL_56c54dc5_4_k_cu_2bcfe815_60934cuda3std3__419piecewise_constructE
	.align		8
        /*0040*/ 	.dword	_ZN39_INTERNAL_56c54dc5_4_k_cu_2bcfe815_60934cuda3std3__48in_placeE
	.align		8
        /*0048*/ 	.dword	_ZN39_INTERNAL_56c54dc5_4_k_cu_2bcfe815_60934cuda3std6ranges3__45__cpo4swapE
	.align		8
        /*0050*/ 	.dword	_ZN39_INTERNAL_56c54dc5_4_k_cu_2bcfe815_60934cuda3std6ranges3__45__cpo9iter_moveE
	.align		8
        /*0058*/ 	.dword	_ZN39_INTERNAL_56c54dc5_4_k_cu_2bcfe815_60934cute7productE
	.align		8
        /*0060*/ 	.dword	_ZN39_INTERNAL_56c54dc5_4_k_cu_2bcfe815_60934cute1_E
	.align		8
        /*0068*/ 	.dword	$str$22
	.align		8
        /*0070*/ 	.dword	$str$23


//--------------------- .text._ZN7cutlass13device_kernelINS_4gemm6kernel13GemmUniversalIN4cute5tupleIJiiiiEEENS1_10collective13CollectiveMmaINS1_34MainloopSm90TmaGmmaWarpSpecializedILi4ENS5_IJNS4_1CILi2EEENSA_ILi1EEESC_EEENS1_32KernelTmaWarpSpecializedPingpongEEENS5_IJNSA_ILi64EEENSA_ILi128EEESH_EEENS_10bfloat16_tENS5_IJlSC_lEEESJ_SK_NS4_8TiledMMAINS4_8MMA_AtomIJNS4_4SM904GMMA28MMA_64x128x16_F32BF16BF16_SSILNSO_5MajorE0ELSQ_0ELNSO_7ScaleInE1ELSR_1EEEEEENS4_6LayoutINS5_IJSC_SC_SC_EEENS5_IJNSA_ILi0EEESW_SW_EEEEENS5_IJNS4_10UnderscoreESZ_SZ_EEEEENS4_13SM90_TMA_LOADENS4_14ComposedLayoutINS4_7SwizzleILi3ELi4ELi3EEENS4_18smem_ptr_flag_bitsILi16EEENSU_INS5_IJNSA_ILi8EEESG_EEENS5_IJSG_SC_EEEEEEEvNS4_8identityENS4_23SM90_TMA_LOAD_MULTICASTES1C_vS1D_EENS_8epilogue10collective6detail29Sm90TmaWarpSpecializedAdapterINS1H_15DefaultEpilogueISJ_SK_SK_NS1G_6thread17LinearCombinationISJ_Li1EffLNS1L_9ScaleType4KindE0ELNS_15FloatRoundStyleE2ESJ_EENS1_15EpilogueDefaultEEEEEvvEEEEvNT_6ParamsE --------------------------
	.section	.text._ZN7cutlass13device_kernelINS_4gemm6kernel13GemmUniversalIN4cute5tupleIJiiiiEEENS1_10collective13CollectiveMmaINS1_34MainloopSm90TmaGmmaWarpSpecializedILi4ENS5_IJNS4_1CILi2EEENSA_ILi1EEESC_EEENS1_32KernelTmaWarpSpecializedPingpongEEENS5_IJNSA_ILi64EEENSA_ILi128EEESH_EEENS_10bfloat16_tENS5_IJlSC_lEEESJ_SK_NS4_8TiledMMAINS4_8MMA_AtomIJNS4_4SM904GMMA28MMA_64x128x16_F32BF16BF16_SSILNSO_5MajorE0ELSQ_0ELNSO_7ScaleInE1ELSR_1EEEEEENS4_6LayoutINS5_IJSC_SC_SC_EEENS5_IJNSA_ILi0EEESW_SW_EEEEENS5_IJNS4_10UnderscoreESZ_SZ_EEEEENS4_13SM90_TMA_LOADENS4_14ComposedLayoutINS4_7SwizzleILi3ELi4ELi3EEENS4_18smem_ptr_flag_bitsILi16EEENSU_INS5_IJNSA_ILi8EEESG_EEENS5_IJSG_SC_EEEEEEEvNS4_8identityENS4_23SM90_TMA_LOAD_MULTICASTES1C_vS1D_EENS_8epilogue10collective6detail29Sm90TmaWarpSpecializedAdapterINS1H_15DefaultEpilogueISJ_SK_SK_NS1G_6thread17LinearCombinationISJ_Li1EffLNS1L_9ScaleType4KindE0ELNS_15FloatRoundStyleE2ESJ_EENS1_15EpilogueDefaultEEEEEvvEEEEvNT_6ParamsE,"ax",@progbits
	.align	128
.text._ZN7cutlass13device_kernelINS_4gemm6kernel13GemmUniversalIN4cute5tupleIJiiiiEEENS1_10collective13CollectiveMmaINS1_34MainloopSm90TmaGmmaWarpSpecializedILi4ENS5_IJNS4_1CILi2EEENSA_ILi1EEESC_EEENS1_32KernelTmaWarpSpecializedPingpongEEENS5_IJNSA_ILi64EEENSA_ILi128EEESH_EEENS_10bfloat16_tENS5_IJlSC_lEEESJ_SK_NS4_8TiledMMAINS4_8MMA_AtomIJNS4_4SM904GMMA28MMA_64x128x16_F32BF16BF16_SSILNSO_5MajorE0ELSQ_0ELNSO_7ScaleInE1ELSR_1EEEEEENS4_6LayoutINS5_IJSC_SC_SC_EEENS5_IJNSA_ILi0EEESW_SW_EEEEENS5_IJNS4_10UnderscoreESZ_SZ_EEEEENS4_13SM90_TMA_LOADENS4_14ComposedLayoutINS4_7SwizzleILi3ELi4ELi3EEENS4_18smem_ptr_flag_bitsILi16EEENSU_INS5_IJNSA_ILi8EEESG_EEENS5_IJSG_SC_EEEEEEEvNS4_8identityENS4_23SM90_TMA_LOAD_MULTICASTES1C_vS1D_EENS_8epilogue10collective6detail29Sm90TmaWarpSpecializedAdapterINS1H_15DefaultEpilogueISJ_SK_SK_NS1G_6thread17LinearCombinationISJ_Li1EffLNS1L_9ScaleType4KindE0ELNS_15FloatRoundStyleE2ESJ_EENS1_15EpilogueDefaultEEEEEvvEEEEvNT_6ParamsE:
        .type           _ZN7cutlass13device_kernelINS_4gemm6kernel13GemmUniversalIN4cute5tupleIJiiiiEEENS1_10collective13CollectiveMmaINS1_34MainloopSm90TmaGmmaWarpSpecializedILi4ENS5_IJNS4_1CILi2EEENSA_ILi1EEESC_EEENS1_32KernelTmaWarpSpecializedPingpongEEENS5_IJNSA_ILi64EEENSA_ILi128EEESH_EEENS_10bfloat16_tENS5_IJlSC_lEEESJ_SK_NS4_8TiledMMAINS4_8MMA_AtomIJNS4_4SM904GMMA28MMA_64x128x16_F32BF16BF16_SSILNSO_5MajorE0ELSQ_0ELNSO_7ScaleInE1ELSR_1EEEEEENS4_6LayoutINS5_IJSC_SC_SC_EEENS5_IJNSA_ILi0EEESW_SW_EEEEENS5_IJNS4_10UnderscoreESZ_SZ_EEEEENS4_13SM90_TMA_LOADENS4_14ComposedLayoutINS4_7SwizzleILi3ELi4ELi3EEENS4_18smem_ptr_flag_bitsILi16EEENSU_INS5_IJNSA_ILi8EEESG_EEENS5_IJSG_SC_EEEEEEEvNS4_8identityENS4_23SM90_TMA_LOAD_MULTICASTES1C_vS1D_EENS_8epilogue10collective6detail29Sm90TmaWarpSpecializedAdapterINS1H_15DefaultEpilogueISJ_SK_SK_NS1G_6thread17LinearCombinationISJ_Li1EffLNS1L_9ScaleType4KindE0ELNS_15FloatRoundStyleE2ESJ_EENS1_15EpilogueDefaultEEEEEvvEEEEvNT_6ParamsE,@function
        .size           _ZN7cutlass13device_kernelINS_4gemm6kernel13GemmUniversalIN4cute5tupleIJiiiiEEENS1_10collective13CollectiveMmaINS1_34MainloopSm90TmaGmmaWarpSpecializedILi4ENS5_IJNS4_1CILi2EEENSA_ILi1EEESC_EEENS1_32KernelTmaWarpSpecializedPingpongEEENS5_IJNSA_ILi64EEENSA_ILi128EEESH_EEENS_10bfloat16_tENS5_IJlSC_lEEESJ_SK_NS4_8TiledMMAINS4_8MMA_AtomIJNS4_4SM904GMMA28MMA_64x128x16_F32BF16BF16_SSILNSO_5MajorE0ELSQ_0ELNSO_7ScaleInE1ELSR_1EEEEEENS4_6LayoutINS5_IJSC_SC_SC_EEENS5_IJNSA_ILi0EEESW_SW_EEEEENS5_IJNS4_10UnderscoreESZ_SZ_EEEEENS4_13SM90_TMA_LOADENS4_14ComposedLayoutINS4_7SwizzleILi3ELi4ELi3EEENS4_18smem_ptr_flag_bitsILi16EEENSU_INS5_IJNSA_ILi8EEESG_EEENS5_IJSG_SC_EEEEEEEvNS4_8identityENS4_23SM90_TMA_LOAD_MULTICASTES1C_vS1D_EENS_8epilogue10collective6detail29Sm90TmaWarpSpecializedAdapterINS1H_15DefaultEpilogueISJ_SK_SK_NS1G_6thread17LinearCombinationISJ_Li1EffLNS1L_9ScaleType4KindE0ELNS_15FloatRoundStyleE2ESJ_EENS1_15EpilogueDefaultEEEEEvvEEEEvNT_6ParamsE,(.L_x_200 - _ZN7cutlass13device_kernelINS_4gemm6kernel13GemmUniversalIN4cute5tupleIJiiiiEEENS1_10collective13CollectiveMmaINS1_34MainloopSm90TmaGmmaWarpSpecializedILi4ENS5_IJNS4_1CILi2EEENSA_ILi1EEESC_EEENS1_32KernelTmaWarpSpecializedPingpongEEENS5_IJNSA_ILi64EEENSA_ILi128EEESH_EEENS_10bfloat16_tENS5_IJlSC_lEEESJ_SK_NS4_8TiledMMAINS4_8MMA_AtomIJNS4_4SM904GMMA28MMA_64x128x16_F32BF16BF16_SSILNSO_5MajorE0ELSQ_0ELNSO_7ScaleInE1ELSR_1EEEEEENS4_6LayoutINS5_IJSC_SC_SC_EEENS5_IJNSA_ILi0EEESW_SW_EEEEENS5_IJNS4_10UnderscoreESZ_SZ_EEEEENS4_13SM90_TMA_LOADENS4_14ComposedLayoutINS4_7SwizzleILi3ELi4ELi3EEENS4_18smem_ptr_flag_bitsILi16EEENSU_INS5_IJNSA_ILi8EEESG_EEENS5_IJSG_SC_EEEEEEEvNS4_8identityENS4_23SM90_TMA_LOAD_MULTICASTES1C_vS1D_EENS_8epilogue10collective6detail29Sm90TmaWarpSpecializedAdapterINS1H_15DefaultEpilogueISJ_SK_SK_NS1G_6thread17LinearCombinationISJ_Li1EffLNS1L_9ScaleType4KindE0ELNS_15FloatRoundStyleE2ESJ_EENS1_15EpilogueDefaultEEEEEvvEEEEvNT_6ParamsE)
        .other          _ZN7cutlass13device_kernelINS_4gemm6kernel13GemmUniversalIN4cute5tupleIJiiiiEEENS1_10collective13CollectiveMmaINS1_34MainloopSm90TmaGmmaWarpSpecializedILi4ENS5_IJNS4_1CILi2EEENSA_ILi1EEESC_EEENS1_32KernelTmaWarpSpecializedPingpongEEENS5_IJNSA_ILi64EEENSA_ILi128EEESH_EEENS_10bfloat16_tENS5_IJlSC_lEEESJ_SK_NS4_8TiledMMAINS4_8MMA_AtomIJNS4_4SM904GMMA28MMA_64x128x16_F32BF16BF16_SSILNSO_5MajorE0ELSQ_0ELNSO_7ScaleInE1ELSR_1EEEEEENS4_6LayoutINS5_IJSC_SC_SC_EEENS5_IJNSA_ILi0EEESW_SW_EEEEENS5_IJNS4_10UnderscoreESZ_SZ_EEEEENS4_13SM90_TMA_LOADENS4_14ComposedLayoutINS4_7SwizzleILi3ELi4ELi3EEENS4_18smem_ptr_flag_bitsILi16EEENSU_INS5_IJNSA_ILi8EEESG_EEENS5_IJSG_SC_EEEEEEEvNS4_8identityENS4_23SM90_TMA_LOAD_MULTICASTES1C_vS1D_EENS_8epilogue10collective6detail29Sm90TmaWarpSpecializedAdapterINS1H_15DefaultEpilogueISJ_SK_SK_NS1G_6thread17LinearCombinationISJ_Li1EffLNS1L_9ScaleType4KindE0ELNS_15FloatRoundStyleE2ESJ_EENS1_15EpilogueDefaultEEEEEvvEEEEvNT_6ParamsE,@"STO_CUDA_ENTRY STV_DEFAULT"
_ZN7cutlass13device_kernelINS_4gemm6kernel13GemmUniversalIN4cute5tupleIJiiiiEEENS1_10collective13CollectiveMmaINS1_34MainloopSm90TmaGmmaWarpSpecializedILi4ENS5_IJNS4_1CILi2EEENSA_ILi1EEESC_EEENS1_32KernelTmaWarpSpecializedPingpongEEENS5_IJNSA_ILi64EEENSA_ILi128EEESH_EEENS_10bfloat16_tENS5_IJlSC_lEEESJ_SK_NS4_8TiledMMAINS4_8MMA_AtomIJNS4_4SM904GMMA28MMA_64x128x16_F32BF16BF16_SSILNSO_5MajorE0ELSQ_0ELNSO_7ScaleInE1ELSR_1EEEEEENS4_6LayoutINS5_IJSC_SC_SC_EEENS5_IJNSA_ILi0EEESW_SW_EEEEENS5_IJNS4_10UnderscoreESZ_SZ_EEEEENS4_13SM90_TMA_LOADENS4_14ComposedLayoutINS4_7SwizzleILi3ELi4ELi3EEENS4_18smem_ptr_flag_bitsILi16EEENSU_INS5_IJNSA_ILi8EEESG_EEENS5_IJSG_SC_EEEEEEEvNS4_8identityENS4_23SM90_TMA_LOAD_MULTICASTES1C_vS1D_EENS_8epilogue10collective6detail29Sm90TmaWarpSpecializedAdapterINS1H_15DefaultEpilogueISJ_SK_SK_NS1G_6thread17LinearCombinationISJ_Li1EffLNS1L_9ScaleType4KindE0ELNS_15FloatRoundStyleE2ESJ_EENS1_15EpilogueDefaultEEEEEvvEEEEvNT_6ParamsE:
[----:B------:R-:W0:Y:S01]  /*0000*/  LDC R1, c[0x0][0x28] ;  /* 0x00000a00ff017b82 */ /* 0x000e220000000800 */
[----:B------:R-:W1:Y:S01]  /*0010*/  S2R R3, SR_TID.X ;  /* 0x0000000000037919 */ /* 0x000e620000002100 */
[----:B------:R-:W-:Y:S01]  /*0020*/  ELECT P0, URZ, PT ;  /* 0x00000000003f782f */ /* 0x000fe20003800000 */
[----:B------:R-:W-:Y:S01]  /*0030*/  BSSY B0, `(.L_x_0) ;  /* 0x0000014000007945 */ /* 0x000fe20003800000 */
[--C-:B-1----:R-:W-:Y:S02]  /*0040*/  SHF.R.U32.HI R0, RZ, 0x5, R3.reuse ;  /* 0x00000005ff007819 */ /* 0x102fe40000011603 */
[----:B------:R-:W-:-:S03]  /*0050*/  SHF.R.U32.HI R5, RZ, 0x7, R3 ;  /* 0x00000007ff057819 */ /* 0x000fc60000011603 */
[----:B------:R-:W1:Y:S02]  /*0060*/  SHFL.IDX PT, R2, R0, RZ, 0x1f ;  /* 0x00001fff00027589 */ /* 0x000e6400000e0000 */
[----:B-1----:R-:W-:Y:S02]  /*0070*/  R2UR UR6, R2 ;  /* 0x00000000020672ca */ /* 0x002fe400000e0000 */
[----:B------:R1:W2:Y:S11]  /*0080*/  SHFL.IDX PT, R2, R5, RZ, 0x1f ;  /* 0x00001fff05027589 */ /* 0x0002b600000e0000 */
[----:B------:R-:W-:-:S02]  /*0090*/  USHF.R.S32.HI UR4, URZ, 0x1f, UR6 ;  /* 0x0000001f3f047899 */ /* 0x000fc40008011406 */
[----:B------:R-:W-:Y:S02]  /*00a0*/  ISETP.NE.OR P0, PT, RZ, UR6, !P0 ;  /* 0x00000006ff007c0c */ /* 0x000fe4000c705670 */
[----:B------:R-:W-:-:S04]  /*00b0*/  ULEA.HI UR4, UR4, UR6, URZ, 0x2 ;  /* 0x0000000604047291 */ /* 0x000fc8000f8f103f */
[----:B------:R-:W-:-:S04]  /*00c0*/  ULOP3.LUT UR4, UR4, 0xfffffffc, URZ, 0xc0, !UPT ;  /* 0xfffffffc04047892 */ /* 0x000fc8000f8ec03f */
[----:B------:R-:W-:-:S03]  /*00d0*/  UIADD3 UR6, UR6, -UR4, URZ ;  /* 0x8000000406067290 */ /* 0x000fc6000fffe03f */
[----:B012---:R-:W-:Y:S09]  /*00e0*/  @P0 BRA `(.L_x_1) ;  /* 0x0000000000200947 */ /* 0x007ff20003800000 */
[----:B------:R-:W-:Y:S02]  /*00f0*/  ULDC.64 UR4, c[0x0][0x198] ;  /* 0x0000660000047ab9 */ /* 0x000fe40000000a00 */
[----:B------:R-:W-:Y:S02]  /*0100*/  UIADD3 UR8, UP0, UR4, 0xf0, URZ ;  /* 0x000000f004087890 */ /* 0x000fe4000ff1e03f */
[----:B------:R-:W-:Y:S02]  /*0110*/  UIADD3 UR4, UP1, UR4, 0x1f0, URZ ;  /* 0x000001f004047890 */ /* 0x000fe4000ff3e03f */
[----:B------:R-:W-:Y:S02]  /*0120*/  UIADD3.X UR9, URZ, UR5, URZ, UP0, !UPT ;  /* 0x000000053f097290 */ /* 0x000fe400087fe43f */
[----:B------:R-:W-:-:S07]  /*0130*/  UIADD3.X UR5, URZ, UR5, URZ, UP1, !UPT ;  /* 0x000000053f057290 */ /* 0x000fce0008ffe43f */
[----:B------:R0:W-:Y:S02]  /*0140*/  UTMACCTL.PF [UR8] ;  /* 0x00000000080079b9 */ /* 0x0001e40008040000 */
[----:B------:R0:W-:Y:S02]  /*0150*/  UTMACCTL.PF [UR4] ;  /* 0x00000000040079b9 */ /* 0x0001e40008040000 */
[----:B0-----:R-:W-:Y:S01]  /*0160*/  NOP ;  /* 0x0000000000007918 */ /* 0x001fe20000000000 */
.L_x_1:
[----:B------:R-:W-:Y:S05]  /*0170*/  BSYNC B0 ;  /* 0x0000000000007941 */ /* 0x000fea0003800000 */
.L_x_0:
[----:B------:R-:W0:Y:S01]  /*0180*/  SHFL.IDX PT, R6, R0, RZ, 0x1f ;  /* 0x00001fff00067589 */ /* 0x000e2200000e0000 */
[----:B------:R-:W-:Y:S01]  /*0190*/  R2UR UR19, R2 ;  /* 0x00000000021372ca */ /* 0x000fe200000e0000 */
[----:B------:R-:W-:-:S04]  /*01a0*/  UISETP.NE.AND UP0, UPT, UR6, 0x3, UPT ;  /* 0x000000030600788c */ /* 0x000fc8000bf05270 */
[----:B------:R-:W-:-:S08]  /*01b0*/  UISETP.EQ.OR UP0, UPT, UR6, URZ, !UP0 ;  /* 0x0000003f0600728c */ /* 0x000fd0000c702670 */
[----:B------:R-:W-:Y:S02]  /*01c0*/  UIADD3 UR14, UR19, -0x1, URZ ;  /* 0xffffffff130e7890 */ /* 0x000fe4000fffe03f */
[----:B------:R-:W-:Y:S02]  /*01d0*/  UISETP.EQ.AND UP0, UPT, UR19, URZ, UP0 ;  /* 0x0000003f1300728c */ /* 0x000fe40008702270 */
[----:B------:R-:W-:Y:S02]  /*01e0*/  UISETP.GE.U32.AND UP1, UPT, UR14, 0x2, UPT ;  /* 0x000000020e00788c */ /* 0x000fe4000bf26070 */
[----:B------:R-:W-:Y:S01]  /*01f0*/  USEL UR40, URZ, 0x1, !UP0 ;  /* 0x000000013f287887 */ /* 0x000fe2000c000000 */
[----:B0-----:R-:W-:-:S03]  /*0200*/  ISETP.NE.AND P0, PT, R6, RZ, PT ;  /* 0x000000ff0600720c */ /* 0x001fc60003f05270 */
[----:B------:R-:W-:-:S10]  /*0210*/  USEL UR40, UR40, 0x2, UP1 ;  /* 0x0000000228287887 */ /* 0x000fd40008800000 */
[----:B------:R-:W-:Y:S05]  /*0220*/  @P0 BRA `(.L_x_2) ;  /* 0x0000000000580947 */ /* 0x000fea0003800000 */
[----:B------:R-:W0:Y:S01]  /*0230*/  S2UR UR7, SR_CgaCtaId ;  /* 0x00000000000779c3 */ /* 0x000e220000008800 */
[----:B------:R-:W-:Y:S01]  /*0240*/  UMOV UR4, 0x400 ;  /* 0x0000040000047882 */ /* 0x000fe20000000000 */
[----:B------:R-:W-:Y:S01]  /*0250*/  UMOV UR5, 0x1 ;  /* 0x0000000100057882 */ /* 0x000fe20000000000 */
[----:B------:R-:W-:Y:S01]  /*0260*/  UMOV UR8, 0x2 ;  /* 0x0000000200087882 */ /* 0x000fe20000000000 */
[----:B------:R-:W-:Y:S01]  /*0270*/  ELECT P0, URZ, PT ;  /* 0x00000000003f782f */ /* 0x000fe20003800000 */
[----:B------:R-:W-:-:S04]  /*0280*/  UIADD3 UR8, -UR8, 0x100000, URZ ;  /* 0x0010000008087890 */ /* 0x000fc8000fffe13f */
[----:B------:R-:W-:Y:S02]  /*0290*/  USHF.L.U32 UR9, UR8, 0xb, URZ ;  /* 0x0000000b08097899 */ /* 0x000fe4000800063f */
[----:B------:R-:W-:Y:S02]  /*02a0*/  USHF.L.U32 UR8, UR8, 0x1, URZ ;  /* 0x0000000108087899 */ /* 0x000fe4000800063f */
[----:B0-----:R-:W-:Y:S02]  /*02b0*/  ULEA UR7, UR7, UR4, 0x18 ;  /* 0x0000000407077291 */ /* 0x001fe4000f8ec03f */
[----:B------:R-:W-:-:S04]  /*02c0*/  UIADD3 UR4, -UR5, 0x100000, URZ ;  /* 0x0010000005047890 */ /* 0x000fc8000fffe13f */
[----:B------:R-:W-:Y:S02]  /*02d0*/  USHF.L.U32 UR5, UR4, 0xb, URZ ;  /* 0x0000000b04057899 */ /* 0x000fe4000800063f */
[----:B------:R-:W-:Y:S01]  /*02e0*/  USHF.L.U32 UR4, UR4, 0x1, URZ ;  /* 0x0000000104047899 */ /* 0x000fe2000800063f */
[----:B------:R-:W0:Y:S11]  /*02f0*/  FENCE.VIEW.ASYNC.S ;  /* 0x00000000000073c6 */ /* 0x000e360000000000 */
[----:B0-----:R0:W1:Y:S01]  /*0300*/  SYNCS.EXCH.64 URZ, [UR7], UR4 ;  /* 0x00000004073f75b2 */ /* 0x0010620008000100 */
[----:B------:R0:W2:Y:S01]  /*0310*/  SYNCS.EXCH.64 URZ, [UR7+0x20], UR8 ;  /* 0x00002008073f75b2 */ /* 0x0000a20008000100 */
[----:B------:R0:W3:Y:S01]  /*0320*/  SYNCS.EXCH.64 URZ, [UR7+0x8], UR4 ;  /* 0x00000804073f75b2 */ /* 0x0000e20008000100 */
[----:B------:R0:W4:Y:S01]  /*0330*/  SYNCS.EXCH.64 URZ, [UR7+0x28], UR8 ;  /* 0x00002808073f75b2 */ /* 0x0001220008000100 */
[----:B------:R0:W0:Y:S01]  /*0340*/  SYNCS.EXCH.64 URZ, [UR7+0x10], UR4 ;  /* 0x00001004073f75b2 */ /* 0x0000220008000100 */
[----:B------:R0:W0:Y:S01]  /*0350*/  SYNCS.EXCH.64 URZ, [UR7+0x30], UR8 ;  /* 0x00003008073f75b2 */ /* 0x0000220008000100 */
[----:B------:R0:W0:Y:S01]  /*0360*/  SYNCS.EXCH.64 URZ, [UR7+0x18], UR4 ;  /* 0x00001804073f75b2 */ /* 0x0000220008000100 */
[----:B------:R0:W0:Y:S01]  /*0370*/  SYNCS.EXCH.64 URZ, [UR7+0x38], UR8 ;  /* 0x00003808073f75b2 */ /* 0x0000220008000100 */
[----:B------:R-:W-:Y:S01]  /*0380*/  NOP ;  /* 0x0000000000007918 */ /* 0x000fe20000000000 */
.L_x_2:
[----:B------:R-:W5:Y:S01]  /*0390*/  S2UR UR15, SR_CTAID.X ;  /* 0x00000000000f79c3 */ /* 0x000f620000002500 */
[----:B------:R-:W-:Y:S01]  /*03a0*/  SHF.R.S32.HI R2, RZ, 0x1f, R3 ;  /* 0x0000001fff027819 */ /* 0x000fe20000011403 */
[----:B------:R-:W1:Y:S01]  /*03b0*/  SHFL.IDX PT, R7, R0, RZ, 0x1f ;  /* 0x00001fff00077589 */ /* 0x000e6200000e0000 */
[----:B------:R-:W-:Y:S02]  /*03c0*/  ELECT P0, URZ, PT ;  /* 0x00000000003f782f */ /* 0x000fe40003800000 */
[----:B------:R-:W-:Y:S01]  /*03d0*/  SHF.R.S32.HI R11, RZ, 0x1f, R6 ;  /* 0x0000001fff0b7819 */ /* 0x000fe20000011406 */
[----:B0-----:R-:W-:Y:S01]  /*03e0*/  ULDC UR4, c[0x0][0x150] ;  /* 0x0000540000047ab9 */ /* 0x001fe20000000800 */
[----:B------:R-:W-:Y:S01]  /*03f0*/  LEA.HI R2, R2, R3, RZ, 0x7 ;  /* 0x0000000302027211 */ /* 0x000fe200078f38ff */
[----:B------:R-:W0:Y:S01]  /*0400*/  SHFL.IDX PT, R8, R0, RZ, 0x1f ;  /* 0x00001fff00087589 */ /* 0x000e2200000e0000 */
[----:B------:R-:W2:Y:S01]  /*0410*/  S2UR UR8, SR_CTAID.Y ;  /* 0x00000000000879c3 */ /* 0x000ea20000002600 */
[----:B------:R-:W-:-:S02]  /*0420*/  ELECT P1, URZ, PT ;  /* 0x00000000003f782f */ /* 0x000fc40003820000 */
[----:B------:R-:W-:Y:S01]  /*0430*/  LOP3.LUT R2, R2, 0xffffff80, RZ, 0xc0, !PT ;  /* 0xffffff8002027812 */ /* 0x000fe200078ec0ff */
[----:B------:R-:W-:Y:S01]  /*0440*/  ULDC UR7, c[0x0][0x144] ;  /* 0x0000510000077ab9 */ /* 0x000fe20000000800 */
[----:B------:R-:W-:Y:S01]  /*0450*/  LEA.HI R11, R11, R6, RZ, 0x2 ;  /* 0x000000060b0b7211 */ /* 0x000fe200078f10ff */
[----:B------:R-:W-:Y:S01]  /*0460*/  UMOV UR18, 0x80 ;  /* 0x0000008000127882 */ /* 0x000fe20000000000 */
[----:B------:R-:W-:Y:S01]  /*0470*/  NOP ;  /* 0x0000000000007918 */ /* 0x000fe20000000000 */
[----:B------:R-:W-:Y:S01]  /*0480*/  IMAD.IADD R4, R3, 0x1, -R2 ;  /* 0x0000000103047824 */ /* 0x000fe200078e0a02 */
[----:B------:R-:W-:Y:S01]  /*0490*/  LOP3.LUT R11, R11, 0x3ffffffc, RZ, 0xc0, !PT ;  /* 0x3ffffffc0b0b7812 */ /* 0x000fe200078ec0ff */
[----:B------:R-:W-:Y:S01]  /*04a0*/  NOP ;  /* 0x0000000000007918 */ /* 0x000fe20000000000 */
[----:B------:R-:W-:Y:S01]  /*04b0*/  ULDC UR17, c[0x0][0x148] ;  /* 0x0000520000117ab9 */ /* 0x000fe20000000800 */
[----:B------:R-:W-:Y:S01]  /*04c0*/  IMAD.MOV.U32 R23, RZ, RZ, 0x1 ;  /* 0x00000001ff177424 */ /* 0x000fe200078e00ff */
[----:B------:R-:W-:Y:S01]  /*04d0*/  SHF.R.S32.HI R9, RZ, 0x1f, R4 ;  /* 0x0000001fff097819 */ /* 0x000fe20000011404 */
[----:B------:R-:W-:Y:S01]  /*04e0*/  IMAD.IADD R11, R6, 0x1, -R11 ;  /* 0x00000001060b7824 */ /* 0x000fe200078e0a0b */
[----:B------:R-:W3:Y:S01]  /*04f0*/  SHFL.IDX PT, R5, R5, RZ, 0x1f ;  /* 0x00001fff05057589 */ /* 0x000ee200000e0000 */
[----:B------:R-:W-:-:S02]  /*0500*/  ISETP.NE.AND P2, PT, RZ, UR19, PT ;  /* 0x00000013ff007c0c */ /* 0x000fc4000bf45270 */
[----:B-----5:R-:W-:Y:S02]  /*0510*/  I2FP.F32.U32 R10, UR15 ;  /* 0x0000000f000a7c45 */ /* 0x020fe40008201000 */
[----:B------:R-:W-:Y:S02]  /*0520*/  LEA.HI R2, R9, R4, RZ, 0x3 ;  /* 0x0000000409027211 */ /* 0x000fe400078f18ff */
[----:B-1----:R-:W-:Y:S01]  /*0530*/  ISETP.NE.OR P0, PT, R7, RZ, !P0 ;  /* 0x000000ff0700720c */ /* 0x002fe20004705670 */
[----:B------:R-:W-:Y:S01]  /*0540*/  FMUL R10, R10, UR4 ;  /* 0x000000040a0a7c20 */ /* 0x000fe20008400000 */
[--C-:B------:R-:W-:Y:S01]  /*0550*/  SHF.R.S32.HI R7, RZ, 0x3, R2.reuse ;  /* 0x00000003ff077819 */ /* 0x100fe20000011402 */
[----:B------:R-:W-:Y:S01]  /*0560*/  ULDC UR4, c[0x0][0x154] ;  /* 0x0000550000047ab9 */ /* 0x000fe20000000800 */
[----:B------:R-:W-:Y:S02]  /*0570*/  SHF.R.S32.HI R2, RZ, 0x1f, R2 ;  /* 0x0000001fff027819 */ /* 0x000fe40000011402 */
[----:B0-----:R-:W-:Y:S01]  /*0580*/  ISETP.NE.OR P1, PT, R8, RZ, !P1 ;  /* 0x000000ff0800720c */ /* 0x001fe20004f25670 */
[----:B------:R-:W0:Y:S01]  /*0590*/  F2I.U32.TRUNC.NTZ R10, R10 ;  /* 0x0000000a000a7305 */ /* 0x000e22000020f000 */
[----:B------:R-:W-:-:S02]  /*05a0*/  LEA.HI R2, R2, R7, RZ, 0x2 ;  /* 0x0000000702027211 */ /* 0x000fc400078f10ff */
[----:B--2---:R-:W-:Y:S02]  /*05b0*/  I2FP.F32.U32 R0, UR8 ;  /* 0x0000000800007c45 */ /* 0x004fe40008201000 */
[----:B------:R-:W-:Y:S01]  /*05c0*/  LOP3.LUT R2, R2, 0xfffffffc, RZ, 0xc0, !PT ;  /* 0xfffffffc02027812 */ /* 0x000fe200078ec0ff */
[----:B------:R-:W-:Y:S02]  /*05d0*/  VOTEU.ALL UP0, P0 ;  /* 0x00000000003f7886 */ /* 0x000fe40000000000 */
[----:B------:R-:W-:Y:S02]  /*05e0*/  FMUL R6, R0, UR4 ;  /* 0x0000000400067c20 */ /* 0x000fe40008400000 */
[----:B------:R-:W-:Y:S01]  /*05f0*/  IMAD.IADD R2, R7, 0x1, -R2 ;  /* 0x0000000107027824 */ /* 0x000fe200078e0a02 */
[----:B------:R-:W1:Y:S01]  /*0600*/  @!UP0 S2UR UR11, SR_CgaCtaId ;  /* 0x00000000000b89c3 */ /* 0x000e620000008800 */
[----:B------:R-:W-:Y:S01]  /*0610*/  VOTEU.ALL UP1, P1 ;  /* 0x00000000003f7886 */ /* 0x000fe20000820000 */
[----:B------:R-:W-:Y:S01]  /*0620*/  @!UP0 UMOV UR10, 0x400 ;  /* 0x00000400000a8882 */ /* 0x000fe20000000000 */
[----:B------:R-:W-:Y:S01]  /*0630*/  IMAD R2, R11, 0x4, R2 ;  /* 0x000000040b027824 */ /* 0x000fe200078e0202 */
[----:B0-----:R-:W-:Y:S01]  /*0640*/  R2UR UR4, R10 ;  /* 0x000000000a0472ca */ /* 0x001fe200000e0000 */
[----:B------:R-:W0:Y:S01]  /*0650*/  F2I.U32.TRUNC.NTZ R6, R6 ;  /* 0x0000000600067305 */ /* 0x000e22000020f000 */
[----:B------:R-:W-:Y:S01]  /*0660*/  @!UP1 UMOV UR13, 0x400 ;  /* 0x00000400000d9882 */ /* 0x000fe20000000000 */
[C---:B------:R-:W-:Y:S01]  /*0670*/  IMAD.SHL.U32 R7, R2.reuse, 0x4, RZ ;  /* 0x0000000402077824 */ /* 0x040fe200078e00ff */
[----:B------:R-:W-:Y:S01]  /*0680*/  LEA.HI R0, R2, R2, RZ, 0x1 ;  /* 0x0000000202007211 */ /* 0x000fe200078f08ff */
[----:B------:R-:W2:Y:S01]  /*0690*/  @!UP1 S2UR UR16, SR_CgaCtaId ;  /* 0x00000000001099c3 */ /* 0x000ea20000008800 */
[----:B------:R-:W-:Y:S01]  /*06a0*/  VOTEU.ALL UP2, P1 ;  /* 0x00000000003f7886 */ /* 0x000fe20000840000 */
[----:B------:R-:W-:Y:S01]  /*06b0*/  VOTEU.ALL UP3, P1 ;  /* 0x00000000003f7886 */ /* 0x000fe20000860000 */
[----:B------:R-:W-:Y:S01]  /*06c0*/  LOP3.LUT R11, R0, 0xfffffffe, RZ, 0xc0, !PT ;  /* 0xfffffffe000b7812 */ /* 0x000fe200078ec0ff */
[----:B------:R-:W-:Y:S01]  /*06d0*/  VOTEU.ALL UP4, P1 ;  /* 0x00000000003f7886 */ /* 0x000fe20000880000 */
[----:B------:R-:W-:Y:S01]  /*06e0*/  LOP3.LUT R22, R2, 0xc, R7, 0x78, !PT ;  /* 0x0000000c02167812 */ /* 0x000fe200078e7807 */
[----:B------:R-:W-:-:S02]  /*06f0*/  VOTEU.ALL UP5, P1 ;  /* 0x00000000003f7886 */ /* 0x000fc400008a0000 */
[----:B------:R-:W-:Y:S01]  /*0700*/  IMAD.IADD R11, R2, 0x1, -R11 ;  /* 0x00000001020b7824 */ /* 0x000fe200078e0a0b */
[----:B------:R-:W-:Y:S01]  /*0710*/  UIADD3 UR4, -UR4, URZ, URZ ;  /* 0x0000003f04047290 */ /* 0x000fe2000fffe13f */
[----:B------:R-:W5:Y:S01]  /*0720*/  LDC R2, c[0x0][0x140] ;  /* 0x00005000ff027b82 */ /* 0x000f620000000800 */
[----:B0-----:R-:W-:Y:S02]  /*0730*/  R2UR UR9, R6 ;  /* 0x00000000060972ca */ /* 0x001fe400000e0000 */
[----:B------:R-:W-:Y:S02]  /*0740*/  UIMAD UR7, UR7, UR4, UR15 ;  /* 0x00000004070772a4 */ /* 0x000fe4000f8e020f */
[----:B-1----:R-:W-:Y:S01]  /*0750*/  @!UP0 ULEA UR12, UR11, UR10, 0x18 ;  /* 0x0000000a0b0c8291 */ /* 0x002fe2000f8ec03f */
[----:B------:R-:W-:Y:S01]  /*0760*/  UMOV UR4, 0x20 ;  /* 0x0000002000047882 */ /* 0x000fe20000000000 */
[----:B------:R-:W-:-:S04]  /*0770*/  @!UP1 UIADD3 UR10, -UR18, 0x100000, URZ ;  /* 0x00100000120a9890 */ /* 0x000fc8000fffe13f */
[----:B------:R-:W-:Y:S02]  /*0780*/  @!UP1 USHF.L.U32 UR11, UR10, 0xb, URZ ;  /* 0x0000000b0a0b9899 */ /* 0x000fe4000800063f */
[----:B------:R-:W-:Y:S01]  /*0790*/  @!UP1 USHF.L.U32 UR10, UR10, 0x1, URZ ;  /* 0x000000010a0a9899 */ /* 0x000fe2000800063f */
[----:B------:R-:W-:Y:S01]  /*07a0*/  ISETP.NE.AND P3, PT, R11, UR7, PT ;  /* 0x000000070b007c0c */ /* 0x000fe2000bf65270 */
[----:B------:R-:W-:-:S04]  /*07b0*/  @!UP0 UIADD3 UR4, -UR4, 0x100000, URZ ;  /* 0x0010000004048890 */ /* 0x000fc8000fffe13f */
[----:B------:R-:W-:Y:S02]  /*07c0*/  @!UP0 USHF.L.U32 UR5, UR4, 0xb, URZ ;  /* 0x0000000b04058899 */ /* 0x000fe4000800063f */
[----:B------:R-:W-:Y:S01]  /*07d0*/  @!UP0 USHF.L.U32 UR4, UR4, 0x1, URZ ;  /* 0x0000000104048899 */ /* 0x000fe2000800063f */
[----:B------:R-:W-:Y:S01]  /*07e0*/  VOTEU.ALL UP0, P0 ;  /* 0x00000000003f7886 */ /* 0x000fe20000000000 */
[----:B--2---:R-:W-:Y:S01]  /*07f0*/  @!UP1 ULEA UR13, UR16, UR13, 0x18 ;  /* 0x0000000d100d9291 */ /* 0x004fe2000f8ec03f */
[----:B------:R-:W-:Y:S01]  /*0800*/  VOTEU.ALL UP1, P0 ;  /* 0x00000000003f7886 */ /* 0x000fe20000020000 */
[----:B------:R-:W-:Y:S01]  /*0810*/  UIADD3 UR9, -UR9, URZ, URZ ;  /* 0x0000003f09097290 */ /* 0x000fe2000fffe13f */
[----:B------:R-:W-:Y:S01]  /*0820*/  LOP3.LUT P0, RZ, R4, 0x7, RZ, 0xc0, !PT ;  /* 0x0000000704ff7812 */ /* 0x000fe2000780c0ff */
[----:B------:R-:W0:Y:S06]  /*0830*/  FENCE.VIEW.ASYNC.S ;  /* 0x00000000000073c6 */ /* 0x000e2c0000000000 */
[----:B0-----:R-:W0:Y:S01]  /*0840*/  @!UP0 SYNCS.EXCH.64 URZ, [UR12+0x70], UR4 ;  /* 0x000070040c3f85b2 */ /* 0x001e220008000100 */
[----:B------:R-:W-:-:S02]  /*0850*/  @P3 LEA.HI R0, R22, R22, RZ, 0x1 ;  /* 0x0000001616003211 */ /* 0x000fc400078f08ff */
[----:B-----5:R-:W-:Y:S02]  /*0860*/  ISETP.EQ.U32.AND P1, PT, R2, 0x1, PT ;  /* 0x000000010200780c */ /* 0x020fe40003f22070 */
[----:B------:R-:W-:Y:S02]  /*0870*/  @P3 SHF.R.S32.HI R0, RZ, 0x1, R0 ;  /* 0x00000001ff003819 */ /* 0x000fe40000011400 */
[----:B------:R-:W-:Y:S01]  /*0880*/  ISETP.LT.U32.AND P0, PT, R22, 0x2, !P0 ;  /* 0x000000021600780c */ /* 0x000fe20004701070 */
[----:B------:R1:W2:Y:S01]  /*0890*/  @!UP1 SYNCS.EXCH.64 URZ, [UR12+0x78], UR4 ;  /* 0x000078040c3f95b2 */ /* 0x0002a20008000100 */
[----:B------:R-:W-:Y:S01]  /*08a0*/  NOP ;  /* 0x0000000000007918 */ /* 0x000fe20000000000 */
[----:B-1----:R-:W-:Y:S01]  /*08b0*/  UIMAD UR4, UR17, UR9, UR8 ;  /* 0x00000009110472a4 */ /* 0x002fe2000f8e0208 */
[----:B------:R1:W0:Y:S05]  /*08c0*/  @!UP2 SYNCS.EXCH.64 URZ, [UR13+0x50], UR10 ;  /* 0x0000500a0d3fa5b2 */ /* 0x00022a0008000100 */
[----:B------:R-:W-:-:S02]  /*08d0*/  @P3 ISETP.NE.AND P4, PT, R0, UR4, PT ;  /* 0x0000000400003c0c */ /* 0x000fc4000bf85270 */
[----:B------:R-:W-:Y:S02]  /*08e0*/  SEL R0, RZ, 0x1, !P0 ;  /* 0x00000001ff007807 */ /* 0x000fe40004000000 */
[----:B------:R-:W-:-:S04]  /*08f0*/  @P3 SEL R23, RZ, 0x1, P4 ;  /* 0x00000001ff173807 */ /* 0x000fc80002000000 */
[----:B------:R-:W-:Y:S01]  /*0900*/  LOP3.LUT R23, R23, R0, RZ, 0xc0, !PT ;  /* 0x0000000017177212 */ /* 0x000fe200078ec0ff */
[----:B------:R1:W0:Y:S01]  /*0910*/  @!UP3 SYNCS.EXCH.64 URZ, [UR13+0x58], UR10 ;  /* 0x0000580a0d3fb5b2 */ /* 0x0002220008000100 */
[----:B------:R1:W0:Y:S01]  /*0920*/  @!UP4 SYNCS.EXCH.64 URZ, [UR13+0x60], UR10 ;  /* 0x0000600a0d3fc5b2 */ /* 0x0002220008000100 */
[----:B------:R1:W0:Y:S01]  /*0930*/  @!UP5 SYNCS.EXCH.64 URZ, [UR13+0x68], UR10 ;  /* 0x0000680a0d3fd5b2 */ /* 0x0002220008000100 */
[----:B------:R-:W-:Y:S01]  /*0940*/  NOP ;  /* 0x0000000000007918 */ /* 0x000fe20000000000 */
[----:B-1-3--:R-:W-:Y:S05]  /*0950*/  @!P1 BRA `(.L_x_3) ;  /* 0x0000000000089947 */ /* 0x00afea0003800000 */
[----:B0-2-4-:R-:W-:Y:S01]  /*0960*/  UCGABAR_ARV ;  /* 0x00000000000079c7 */ /* 0x015fe20008000000 */
[----:B------:R-:W-:Y:S05]  /*0970*/  BRA `(.L_x_4) ;  /* 0x0000000000047947 */ /* 0x000fea0003800000 */
.L_x_3:
[----:B0-2-4-:R-:W-:Y:S01]  /*0980*/  NOP ;  /* 0x0000000000007918 */ /* 0x015fe20000000000 */
.L_x_4:
[----:B------:R-:W-:Y:S01]  /*0990*/  ULDC.64 UR4, c[0x0][0x598] ;  /* 0x0001660000047ab9 */ /* 0x000fe20000000a00 */
[----:B------:R-:W-:Y:S01]  /*09a0*/  ULDC.64 UR54, c[0x0][0x208] ;  /* 0x0000820000367ab9 */ /* 0x000fe20000000a00 */
[----:B------:R-:W-:-:S04]  /*09b0*/  ISETP.NE.U32.AND P0, PT, RZ, UR4, PT ;  /* 0x00000004ff007c0c */ /* 0x000fc8000bf05070 */
[----:B------:R-:W-:-:S13]  /*09c0*/  ISETP.NE.AND.EX P0, PT, RZ, UR5, PT, P0 ;  /* 0x00000005ff007c0c */ /* 0x000fda000bf05300 */
[----:B------:R-:W-:Y:S05]  /*09d0*/  @!P0 BRA `(.L_x_5) ;  /* 0x00000000001c8947 */ /* 0x000fea0003800000 */
[----:B------:R-:W0:Y:S02]  /*09e0*/  LDC.64 R6, c[0x0][0x598] ;  /* 0x00016600ff067b82 */ /* 0x000e240000000a00 */
[----:B0-----:R-:W2:Y:S02]  /*09f0*/  LDG.E.64 R6, desc[UR54][R6.64] ;  /* 0x0000003606067981 */ /* 0x001ea4000c1e1b00 */
[----:B--2---:R-:W-:-:S04]  /*0a00*/  ISETP.NE.U32.AND P0, PT, R6, RZ, PT ;  /* 0x000000ff0600720c */ /* 0x004fc80003f05070 */
[----:B------:R-:W-:-:S13]  /*0a10*/  ISETP.NE.AND.EX P0, PT, R7, RZ, PT, P0 ;  /* 0x000000ff0700720c */ /* 0x000fda0003f05300 */
[----:B------:R-:W-:Y:S05]  /*0a20*/  @!P0 BRA `(.L_x_5) ;  /* 0x0000000000088947 */ /* 0x000fea0003800000 */
[----:B------:R0:W5:Y:S01]  /*0a30*/  LD.E R88, desc[UR54][R6.64] ;  /* 0x0000003606587980 */ /* 0x000162000c101900 */
[----:B------:R-:W-:Y:S05]  /*0a40*/  BRA `(.L_x_6) ;  /* 0x0000000000247947 */ /* 0x000fea0003800000 */
.L_x_5:
[----:B------:R-:W-:Y:S02]  /*0a50*/  ULDC.64 UR4, c[0x0][0x588] ;  /* 0x0001620000047ab9 */ /* 0x000fe40000000a00 */
[----:B------:R-:W-:-:S04]  /*0a60*/  ISETP.NE.U32.AND P0, PT, RZ, UR4, PT ;  /* 0x00000004ff007c0c */ /* 0x000fc8000bf05070 */
[----:B------:R-:W-:-:S13]  /*0a70*/  ISETP.NE.AND.EX P0, PT, RZ, UR5, PT, P0 ;  /* 0x00000005ff007c0c */ /* 0x000fda000bf05300 */
[----:B------:R-:W-:Y:S05]  /*0a80*/  @!P0 BRA `(.L_x_7) ;  /* 0x00000000000c8947 */ /* 0x000fea0003800000 */
[----:B------:R-:W0:Y:S02]  /*0a90*/  LDC.64 R88, c[0x0][0x588] ;  /* 0x00016200ff587b82 */ /* 0x000e240000000a00 */
[----:B0-----:R1:W5:Y:S01]  /*0aa0*/  LDG.E R88, desc[UR54][R88.64] ;  /* 0x0000003658587981 */ /* 0x001362000c1e1900 */
[----:B------:R-:W-:Y:S05]  /*0ab0*/  BRA `(.L_x_6) ;  /* 0x0000000000087947 */ /* 0x000fea0003800000 */
.L_x_7:
[----:B------:R-:W-:Y:S02]  /*0ac0*/  ULDC UR4, c[0x0][0x580] ;  /* 0x0001600000047ab9 */ /* 0x000fe40000000800 */
[----:B------:R-:W-:-:S07]  /*0ad0*/  IMAD.U32 R88, RZ, RZ, UR4 ;  /* 0x00000004ff587e24 */ /* 0x000fce000f8e00ff */
.L_x_6:
[----:B------:R-:W-:Y:S02]  /*0ae0*/  ULDC.64 UR4, c[0x0][0x5a0] ;  /* 0x0001680000047ab9 */ /* 0x000fe40000000a00 */
[----:B------:R-:W-:-:S04]  /*0af0*/  ISETP.NE.U32.AND P0, PT, RZ, UR4, PT ;  /* 0x00000004ff007c0c */ /* 0x000fc8000bf05070 */
[----:B------:R-:W-:-:S13]  /*0b00*/  ISETP.NE.AND.EX P0, PT, RZ, UR5, PT, P0 ;  /* 0x00000005ff007c0c */ /* 0x000fda000bf05300 */
[----:B------:R-:W-:Y:S05]  /*0b10*/  @!P0 BRA `(.L_x_8) ;  /* 0x00000000001c8947 */ /* 0x000fea0003800000 */
[----:B0-----:R-:W0:Y:S02]  /*0b20*/  LDC.64 R6, c[0x0][0x5a0] ;  /* 0x00016800ff067b82 */ /* 0x001e240000000a00 */
[----:B0-----:R-:W2:Y:S02]  /*0b30*/  LDG.E.64 R6, desc[UR54][R6.64] ;  /* 0x0000003606067981 */ /* 0x001ea4000c1e1b00 */
[----:B--2---:R-:W-:-:S04]  /*0b40*/  ISETP.NE.U32.AND P0, PT, R6, RZ, PT ;  /* 0x000000ff0600720c */ /* 0x004fc80003f05070 */
[----:B------:R-:W-:-:S13]  /*0b50*/  ISETP.NE.AND.EX P0, PT, R7, RZ, PT, P0 ;  /* 0x000000ff0700720c */ /* 0x000fda0003f05300 */
[----:B------:R-:W-:Y:S05]  /*0b60*/  @!P0 BRA `(.L_x_8) ;  /* 0x0000000000088947 */ /* 0x000fea0003800000 */
[----:B-1----:R0:W5:Y:S01]  /*0b70*/  LD.E R89, desc[UR54][R6.64] ;  /* 0x0000003606597980 */ /* 0x002162000c101900 */
[----:B------:R-:W-:Y:S05]  /*0b80*/  BRA `(.L_x_9) ;  /* 0x0000000000247947 */ /* 0x000fea0003800000 */
.L_x_8:
[----:B------:R-:W-:Y:S02]  /*0b90*/  ULDC.64 UR4, c[0x0][0x590] ;  /* 0x0001640000047ab9 */ /* 0x000fe40000000a00 */
[----:B------:R-:W-:-:S04]  /*0ba0*/  ISETP.NE.U32.AND P0, PT, RZ, UR4, PT ;  /* 0x00000004ff007c0c */ /* 0x000fc8000bf05070 */
[----:B------:R-:W-:-:S13]  /*0bb0*/  ISETP.NE.AND.EX P0, PT, RZ, UR5, PT, P0 ;  /* 0x00000005ff007c0c */ /* 0x000fda000bf05300 */
[----:B------:R-:W-:Y:S05]  /*0bc0*/  @!P0 BRA `(.L_x_10) ;  /* 0x00000000000c8947 */ /* 0x000fea0003800000 */
[----:B0-----:R-:W1:Y:S02]  /*0bd0*/  LDC.64 R6, c[0x0][0x590] ;  /* 0x00016400ff067b82 */ /* 0x001e640000000a00 */
[----:B-1----:R1:W5:Y:S01]  /*0be0*/  LDG.E R89, desc[UR54][R6.64] ;  /* 0x0000003606597981 */ /* 0x002362000c1e1900 */
[----:B------:R-:W-:Y:S05]  /*0bf0*/  BRA `(.L_x_9) ;  /* 0x0000000000087947 */ /* 0x000fea0003800000 */
.L_x_10:
[----:B------:R-:W-:Y:S02]  /*0c00*/  ULDC UR4, c[0x0][0x584] ;  /* 0x0001610000047ab9 */ /* 0x000fe40000000800 */
[----:B-1----:R-:W-:-:S07]  /*0c10*/  IMAD.U32 R89, RZ, RZ, UR4 ;  /* 0x00000004ff597e24 */ /* 0x002fce000f8e00ff */
.L_x_9:
[----:B------:R-:W-:Y:S01]  /*0c20*/  ULDC UR4, c[0x0][0x65c] ;  /* 0x0001970000047ab9 */ /* 0x000fe20000000800 */
[----:B01----:R-:W0:Y:S01]  /*0c30*/  LDC.64 R6, c[0x0][0x650] ;  /* 0x00019400ff067b82 */ /* 0x003e220000000a00 */
[----:B------:R-:W-:Y:S01]  /*0c40*/  UISETP.NE.AND UP2, UPT, UR4, 0x1, UPT ;  /* 0x000000010400788c */ /* 0x000fe2000bf45270 */
[----:B------:R-:W-:Y:S01]  /*0c50*/  IMAD.MOV.U32 R18, RZ, RZ, -0x1 ;  /* 0xffffffffff127424 */ /* 0x000fe200078e00ff */
[----:B------:R-:W-:Y:S01]  /*0c60*/  UISETP.NE.AND UP0, UPT, UR19, 0x2, UPT ;  /* 0x000000021300788c */ /* 0x000fe2000bf05270 */
[----:B------:R-:W-:Y:S01]  /*0c70*/  IMAD.MOV.U32 R2, RZ, RZ, -0x1 ;  /* 0xffffffffff027424 */ /* 0x000fe200078e00ff */
[----:B------:R-:W-:Y:S01]  /*0c80*/  UP2UR UR38, UPR, URZ, 0x4 ;  /* 0x000000043f267883 */ /* 0x000fe20008000000 */
[----:B------:R-:W-:-:S06]  /*0c90*/  IMAD.MOV.U32 R19, RZ, RZ, -0x1 ;  /* 0xffffffffff137424 */ /* 0x000fcc00078e00ff */
[----:B------:R-:W-:Y:S01]  /*0ca0*/  @UP2 ULDC UR12, c[0x0][0x10] ;  /* 0x00000400000c2ab9 */ /* 0x000fe20000000800 */
[----:B------:R-:W-:Y:S01]  /*0cb0*/  @UP2 UMOV UR4, UR8 ;  /* 0x0000000800042c82 */ /* 0x000fe20008000000 */
[----:B------:R-:W-:Y:S01]  /*0cc0*/  @UP2 UMOV UR5, URZ ;  /* 0x0000003f00052c82 */ /* 0x000fe20008000000 */
[----:B------:R-:W-:Y:S01]  /*0cd0*/  @!UP2 ULDC UR16, c[0x0][0xc] ;  /* 0x000003000010aab9 */ /* 0x000fe20000000800 */
[----:B------:R-:W-:Y:S01]  /*0ce0*/  @UP2 UIMAD.WIDE.U32 UR12, UR15, UR12, UR4 ;  /* 0x0000000c0f0c22a5 */ /* 0x000fe2000f8e0004 */
[----:B------:R-:W-:Y:S02]  /*0cf0*/  ULDC UR10, c[0x0][0xc] ;  /* 0x00000300000a7ab9 */ /* 0x000fe40000000800 */
[----:B------:R-:W-:Y:S01]  /*0d00*/  @UP2 UMOV UR4, URZ ;  /* 0x0000003f00042c82 */ /* 0x000fe20008000000 */
[----:B------:R-:W-:Y:S01]  /*0d10*/  UMOV UR5, URZ ;  /* 0x0000003f00057c82 */ /* 0x000fe20008000000 */
[----:B------:R-:W-:Y:S01]  /*0d20*/  @UP2 UIADD3 UR18, UR13, UR4, URZ ;  /* 0x000000040d122290 */ /* 0x000fe2000fffe03f */
[----:B------:R-:W-:-:S02]  /*0d30*/  ULDC UR11, c[0x0][0x10] ;  /* 0x00000400000b7ab9 */ /* 0x000fc40000000800 */
[----:B------:R-:W-:Y:S01]  /*0d40*/  UMOV UR4, UR15 ;  /* 0x0000000f00047c82 */ /* 0x000fe20008000000 */
[----:B------:R-:W-:Y:S02]  /*0d50*/  UIMAD.WIDE.U32 UR10, UR10, UR11, URZ ;  /* 0x0000000b0a0a72a5 */ /* 0x000fe4000f8e003f */
[----:B------:R-:W-:Y:S01]  /*0d60*/  @!UP2 UIMAD.WIDE.U32 UR4, UR8, UR16, UR4 ;  /* 0x000000100804a2a5 */ /* 0x000fe2000f8e0004 */
[----:B------:R-:W-:Y:S02]  /*0d70*/  ULDC UR13, c[0x0][0x14] ;  /* 0x00000500000d7ab9 */ /* 0x000fe40000000800 */
[----:B------:R-:W-:Y:S02]  /*0d80*/  UIMAD.WIDE.U32 UR52, UR10, UR13, URZ ;  /* 0x0000000d0a3472a5 */ /* 0x000fe4000f8e003f */
[----:B------:R-:W-:Y:S02]  /*0d90*/  UIMAD UR39, UR11, UR13, URZ ;  /* 0x0000000d0b2772a4 */ /* 0x000fe4000f8e023f */
[----:B------:R-:W-:Y:S01]  /*0da0*/  @!UP2 UMOV UR12, UR4 ;  /* 0x00000004000cac82 */ /* 0x000fe20008000000 */
[----:B------:R-:W-:Y:S01]  /*0db0*/  @!UP2 UMOV UR18, UR5 ;  /* 0x000000050012ac82 */ /* 0x000fe20008000000 */
[----:B------:R-:W-:-:S02]  /*0dc0*/  UIADD3 UR39, UR53, UR39, URZ ;  /* 0x0000002735277290 */ /* 0x000fc4000fffe03f */
[----:B------:R-:W-:-:S04]  /*0dd0*/  UIADD3 UR4, UP1, UR12, UR52, URZ ;  /* 0x000000340c047290 */ /* 0x000fc8000ff3e03f */
[----:B------:R-:W-:Y:S02]  /*0de0*/  UIADD3.X UR5, UR18, UR39, URZ, UP1, !UPT ;  /* 0x0000002712057290 */ /* 0x000fe40008ffe43f */
[----:B------:R-:W-:Y:S02]  /*0df0*/  USEL UR4, UR4, UR12, !UP0 ;  /* 0x0000000c04047287 */ /* 0x000fe4000c000000 */
[----:B------:R-:W-:-:S04]  /*0e00*/  USEL UR5, UR5, UR18, !UP0 ;  /* 0x0000001205057287 */ /* 0x000fc8000c000000 */
[----:B0-----:R-:W-:Y:S01]  /*0e10*/  ISETP.LE.U32.AND P0, PT, R6, UR4, PT ;  /* 0x0000000406007c0c */ /* 0x001fe2000bf03070 */
[----:B------:R-:W-:Y:S02]  /*0e20*/  IMAD.U32 R16, RZ, RZ, UR4 ;  /* 0x00000004ff107e24 */ /* 0x000fe4000f8e00ff */
[----:B------:R-:W-:Y:S02]  /*0e30*/  IMAD.U32 R0, RZ, RZ, UR5 ;  /* 0x00000005ff007e24 */ /* 0x000fe4000f8e00ff */
[----:B------:R-:W-:-:S03]  /*0e40*/  IMAD.U32 R17, RZ, RZ, UR5 ;  /* 0x00000005ff117e24 */ /* 0x000fc6000f8e00ff */
[----:B------:R-:W-:Y:S02]  /*0e50*/  ISETP.GE.U32.AND.EX P0, PT, R0, R7, PT, P0 ;  /* 0x000000070000720c */ /* 0x000fe40003f06100 */
[----:B------:R-:W-:-:S11]  /*0e60*/  PRMT R0, RZ, 0x7610, R0 ;  /* 0x00007610ff007816 */ /* 0x000fd60000000000 */
[----:B------:R-:W-:Y:S05]  /*0e70*/  @P0 BRA `(.L_x_11) ;  /* 0x0000000400500947 */ /* 0x000fea0003800000 */
[----:B------:R-:W-:Y:S01]  /*0e80*/  ULDC.64 UR18, c[0x0][0x628] ;  /* 0x00018a0000127ab9 */ /* 0x000fe20000000a00 */
[C---:B------:R-:W-:Y:S01]  /*0e90*/  R2UR UR20, R16.reuse ;  /* 0x00000000101472ca */ /* 0x040fe200000e0000 */
[----:B------:R-:W-:Y:S01]  /*0ea0*/  ULDC UR16, c[0x0][0x630] ;  /* 0x00018c0000107ab9 */ /* 0x000fe20000000800 */
[----:B------:R-:W-:Y:S02]  /*0eb0*/  ISETP.NE.U32.AND P0, PT, RZ, UR18, PT ;  /* 0x00000012ff007c0c */ /* 0x000fe4000bf05070 */
[----:B------:R-:W-:Y:S02]  /*0ec0*/  R2UR UR4, R16 ;  /* 0x00000000100472ca */ /* 0x000fe400000e0000 */
[----:B------:R-:W-:Y:S02]  /*0ed0*/  ISETP.NE.AND.EX P0, PT, RZ, UR19, PT, P0 ;  /* 0x00000013ff007c0c */ /* 0x000fe4000bf05300 */
[----:B------:R-:W-:-:S11]  /*0ee0*/  R2UR UR5, R17 ;  /* 0x00000000110572ca */ /* 0x000fd600000e0000 */
[----:B------:R-:W-:Y:S05]  /*0ef0*/  @!P0 BRA `(.L_x_12) ;  /* 0x0000000000308947 */ /* 0x000fea0003800000 */
[----:B------:R-:W-:Y:S01]  /*0f00*/  R2UR UR4, R16 ;  /* 0x00000000100472ca */ /* 0x000fe200000e0000 */
[----:B------:R-:W-:Y:S01]  /*0f10*/  ULDC UR12, c[0x0][0x634] ;  /* 0x00018d00000c7ab9 */ /* 0x000fe20000000800 */
[----:B------:R-:W-:-:S11]  /*0f20*/  R2UR UR15, R17 ;  /* 0x00000000110f72ca */ /* 0x000fd600000e0000 */
[----:B------:R-:W-:-:S04]  /*0f30*/  UIADD3 UR12, UP1, UR4, UR12, URZ ;  /* 0x0000000c040c7290 */ /* 0x000fc8000ff3e03f */
[----:B------:R-:W-:-:S04]  /*0f40*/  UIADD3.X UR15, URZ, UR15, URZ, UP1, !UPT ;  /* 0x0000000f3f0f7290 */ /* 0x000fc80008ffe43f */
[----:B------:R-:W-:-:S04]  /*0f50*/  UIMAD.WIDE.U32 UR4, UR15, UR18, URZ ;  /* 0x000000120f0472a5 */ /* 0x000fc8000f8e003f */
[----:B------:R-:W-:Y:S02]  /*0f60*/  UIMAD.WIDE.U32 UR10, UP1, UR12, UR19, UR4 ;  /* 0x000000130c0a72a5 */ /* 0x000fe4000f820004 */
[----:B------:R-:W-:Y:S02]  /*0f70*/  UIMAD.WIDE.U32 UR4, UR12, UR18, URZ ;  /* 0x000000120c0472a5 */ /* 0x000fe4000f8e003f */
[----:B------:R-:W-:Y:S02]  /*0f80*/  UIADD3.X UR13, URZ, URZ, URZ, UP1, !UPT ;  /* 0x0000003f3f0d7290 */ /* 0x000fe40008ffe43f */
[----:B------:R-:W-:Y:S01]  /*0f90*/  UIADD3 URZ, UP1, UR5, UR10, URZ ;  /* 0x0000000a053f7290 */ /* 0x000fe2000ff3e03f */
[----:B------:R-:W-:-:S03]  /*0fa0*/  UMOV UR12, UR11 ;  /* 0x0000000b000c7c82 */ /* 0x000fc60008000000 */
[----:B------:R-:W-:-:S12]  /*0fb0*/  UIMAD.WIDE.U32.X UR4, UR15, UR19, UR12, UP1 ;  /* 0x000000130f0472a5 */ /* 0x000fd800088e040c */
.L_x_12:
[----:B------:R-:W-:Y:S01]  /*0fc0*/  USHF.R.U64 UR4, UR4, UR16, UR5 ;  /* 0x0000001004047299 */ /* 0x000fe20008001205 */
[----:B------:R-:W-:Y:S01]  /*0fd0*/  R2UR UR11, R17 ;  /* 0x00000000110b72ca */ /* 0x000fe200000e0000 */
[----:B------:R-:W-:Y:S02]  /*0fe0*/  USHF.R.U32.HI UR5, URZ, UR16, UR5 ;  /* 0x000000103f057299 */ /* 0x000fe40008011605 */
[----:B------:R-:W-:Y:S01]  /*0ff0*/  UIADD3 UR12, UP1, URZ, -UR4, URZ ;  /* 0x800000043f0c7290 */ /* 0x000fe2000ff3e03f */
[----:B------:R-:W-:Y:S01]  /*1000*/  ULDC.64 UR18, c[0x0][0x620] ;  /* 0x0001880000127ab9 */ /* 0x000fe20000000a00 */
[----:B------:R-:W-:Y:S02]  /*1010*/  UISETP.NE.AND UP2, UPT, UR38, URZ, UPT ;  /* 0x0000003f2600728c */ /* 0x000fe4000bf45270 */
[----:B------:R-:W-:Y:S01]  /*1020*/  UIADD3.X UR5, URZ, ~UR5, URZ, UP1, !UPT ;  /* 0x800000053f057290 */ /* 0x000fe20008ffe43f */
[----:B------:R-:W-:Y:S01]  /*1030*/  UMOV UR10, UR20 ;  /* 0x00000014000a7c82 */ /* 0x000fe20008000000 */
[----:B------:R-:W-:-:S02]  /*1040*/  ULDC UR13, c[0x0][0x618] ;  /* 0x00018600000d7ab9 */ /* 0x000fc40000000800 */
[----:B------:R-:W-:Y:S02]  /*1050*/  UIMAD UR5, UR5, UR18, URZ ;  /* 0x00000012050572a4 */ /* 0x000fe4000f8e023f */
[----:B------:R-:W-:Y:S02]  /*1060*/  UIMAD.WIDE.U32 UR10, UR12, UR18, UR10 ;  /* 0x000000120c0a72a5 */ /* 0x000fe4000f8e000a */
[----:B------:R-:W-:Y:S02]  /*1070*/  UIMAD UR12, UR12, UR19, UR5 ;  /* 0x000000130c0c72a4 */ /* 0x000fe4000f8e0205 */
[----:B------:R-:W-:Y:S02]  /*1080*/  @UP2 UIMAD UR7, UR17, UR9, UR8 ;  /* 0x00000009110722a4 */ /* 0x000fe4000f8e0208 */
[----:B------:R-:W-:Y:S01]  /*1090*/  UIADD3 UR11, UR11, UR12, URZ ;  /* 0x0000000c0b0b7290 */ /* 0x000fe2000fffe03f */
[----:B------:R-:W-:Y:S01]  /*10a0*/  ULDC.64 UR8, c[0x0][0x640] ;  /* 0x0001900000087ab9 */ /* 0x000fe20000000a00 */
[----:B------:R-:W-:-:S02]  /*10b0*/  ULDC UR15, c[0x0][0x608] ;  /* 0x00018200000f7ab9 */ /* 0x000fc40000000800 */
[----:B------:R-:W-:Y:S01]  /*10c0*/  USHF.R.U64 UR20, UR10, UR13, UR11 ;  /* 0x0000000d0a147299 */ /* 0x000fe2000800120b */
[----:B------:R-:W-:Y:S01]  /*10d0*/  ISETP.NE.U32.AND P0, PT, RZ, UR8, PT ;  /* 0x00000008ff007c0c */ /* 0x000fe2000bf05070 */
[----:B------:R-:W-:Y:S01]  /*10e0*/  USHF.R.U32.HI UR11, URZ, UR13, UR11 ;  /* 0x0000000d3f0b7299 */ /* 0x000fe2000801160b */
[----:B------:R-:W-:Y:S02]  /*10f0*/  ULDC UR21, c[0x0][0x658] ;  /* 0x0001960000157ab9 */ /* 0x000fe40000000800 */
[----:B------:R-:W-:Y:S01]  /*1100*/  ISETP.NE.AND.EX P0, PT, RZ, UR9, PT, P0 ;  /* 0x00000009ff007c0c */ /* 0x000fe2000bf05300 */
[----:B------:R-:W-:Y:S02]  /*1110*/  USHF.R.U64 UR25, UR20, UR15, UR11 ;  /* 0x0000000f14197299 */ /* 0x000fe4000800120b */
[----:B------:R-:W-:Y:S01]  /*1120*/  USHF.R.U32.HI UR11, URZ, UR15, UR11 ;  /* 0x0000000f3f0b7299 */ /* 0x000fe2000801160b */
[----:B------:R-:W-:Y:S01]  /*1130*/  UMOV UR10, 0xffffffff ;  /* 0xffffffff000a7882 */ /* 0x000fe20000000000 */
[----:B------:R-:W-:Y:S01]  /*1140*/  ULDC UR5, c[0x0][0x600] ;  /* 0x0001800000057ab9 */ /* 0x000fe20000000800 */
[----:B------:R-:W-:-:S02]  /*1150*/  USHF.L.U32 UR10, UR10, UR21, URZ ;  /* 0x000000150a0a7299 */ /* 0x000fc4000800063f */
[----:B------:R-:W-:Y:S02]  /*1160*/  USHF.R.U64 UR26, UR25, UR21, UR11 ;  /* 0x00000015191a7299 */ /* 0x000fe4000800120b */
[----:B------:R-:W-:Y:S02]  /*1170*/  ULOP3.LUT UR15, URZ, UR10, URZ, 0x33, !UPT ;  /* 0x0000000a3f0f7292 */ /* 0x000fe4000f8e333f */
[----:B------:R-:W-:Y:S02]  /*1180*/  UIADD3 UR19, UR5, -0x1, URZ ;  /* 0xffffffff05137890 */ /* 0x000fe4000fffe03f */
[----:B------:R-:W-:Y:S01]  /*1190*/  USHF.R.U32.HI UR11, URZ, UR21, UR11 ;  /* 0x000000153f0b7299 */ /* 0x000fe2000801160b */
[----:B------:R-:W-:Y:S01]  /*11a0*/  ULDC UR22, c[0x0][0x648] ;  /* 0x0001920000167ab9 */ /* 0x000fe20000000800 */
[----:B------:R-:W-:Y:S01]  /*11b0*/  ULDC UR23, c[0x0][0x638] ;  /* 0x00018e0000177ab9 */ /* 0x000fe20000000800 */
[----:B------:R-:W-:Y:S01]  /*11c0*/  UMOV UR24, 0x1 ;  /* 0x0000000100187882 */ /* 0x000fe20000000000 */
[----:B------:R-:W-:Y:S01]  /*11d0*/  UMOV UR10, UR26 ;  /* 0x0000001a000a7c82 */ /* 0x000fe20008000000 */
[----:B------:R-:W-:Y:S07]  /*11e0*/  @!P0 BRA `(.L_x_13) ;  /* 0x0000000000308947 */ /* 0x000fee0003800000 */
[----:B------:R-:W-:Y:S02]  /*11f0*/  ULDC UR16, c[0x0][0x64c] ;  /* 0x0001930000107ab9 */ /* 0x000fe40000000800 */
        /* <DEDUP_REMOVED lines=8> */
[----:B------:R-:W-:-:S07]  /*1280*/  UIMAD.WIDE.U32.X UR8, UR18, UR9, UR16, UP1 ;  /* 0x00000009120872a5 */ /* 0x000fce00088e0410 */
[----:B------:R-:W-:Y:S01]  /*1290*/  UMOV UR10, UR8 ;  /* 0x00000008000a7c82 */ /* 0x000fe20008000000 */
[----:B------:R-:W-:-:S05]  /*12a0*/  UMOV UR11, UR9 ;  /* 0x00000009000b7c82 */ /* 0x000fca0008000000 */
.L_x_13:
[----:B------:R-:W-:Y:S01]  /*12b0*/  USHF.R.U64 UR9, UR10, UR22, UR11 ;  /* 0x000000160a097299 */ /* 0x000fe2000800120b */
[----:B------:R-:W-:Y:S01]  /*12c0*/  IMAD.MOV.U32 R0, RZ, RZ, 0x1 ;  /* 0x00000001ff007424 */ /* 0x000fe200078e00ff */
[----:B------:R-:W-:Y:S01]  /*12d0*/  USHF.L.U32 UR8, UR24, UR21, URZ ;  /* 0x0000001518087299 */ /* 0x000fe2000800063f */
[----:B------:R-:W-:Y:S01]  /*12e0*/  IMAD.U32 R19, RZ, RZ, UR4 ;  /* 0x00000004ff137e24 */ /* 0x000fe2000f8e00ff */
[----:B------:R-:W-:Y:S02]  /*12f0*/  ULOP3.LUT UR15, UR25, UR15, URZ, 0xc0, !UPT ;  /* 0x0000000f190f7292 */ /* 0x000fe4000f8ec03f */
[----:B------:R-:W-:Y:S02]  /*1300*/  UIADD3 UR10, -UR9, URZ, URZ ;  /* 0x0000003f090a7290 */ /* 0x000fe4000fffe13f */
[----:B------:R-:W-:Y:S02]  /*1310*/  UIMAD UR15, UR8, UR9, UR15 ;  /* 0x00000009080f72a4 */ /* 0x000fe4000f8e020f */
[----:B------:R-:W-:-:S02]  /*1320*/  ULOP3.LUT UR19, UR20, UR19, URZ, 0xc0, !UPT ;  /* 0x0000001314137292 */ /* 0x000fc4000f8ec03f */
[----:B------:R-:W-:Y:S01]  /*1330*/  UIMAD UR8, UR10, UR23, UR26 ;  /* 0x000000170a0872a4 */ /* 0x000fe2000f8e021a */
[----:B------:R-:W-:Y:S01]  /*1340*/  ULDC UR9, c[0x0][0x610] ;  /* 0x0001840000097ab9 */ /* 0x000fe20000000800 */
[----:B------:R-:W-:Y:S02]  /*1350*/  UISETP.NE.AND UP1, UPT, UR38, URZ, UPT ;  /* 0x0000003f2600728c */ /* 0x000fe4000bf25270 */
[----:B------:R-:W-:Y:S02]  /*1360*/  UIMAD UR7, UR15, UR9, UR7 ;  /* 0x000000090f0772a4 */ /* 0x000fe4000f8e0207 */
[----:B------:R-:W-:-:S04]  /*1370*/  UIMAD UR8, UR8, UR5, UR19 ;  /* 0x00000005080872a4 */ /* 0x000fc8000f8e0213 */
[----:B------:R-:W-:Y:S02]  /*1380*/  USEL UR5, UR8, UR7, !UP1 ;  /* 0x0000000708057287 */ /* 0x000fe4000c800000 */
[----:B------:R-:W-:-:S04]  /*1390*/  USEL UR7, UR7, UR8, !UP1 ;  /* 0x0000000807077287 */ /* 0x000fc8000c800000 */
[----:B------:R-:W-:Y:S02]  /*13a0*/  IMAD.U32 R2, RZ, RZ, UR5 ;  /* 0x00000005ff027e24 */ /* 0x000fe4000f8e00ff */
[----:B------:R-:W-:-:S07]  /*13b0*/  IMAD.U32 R18, RZ, RZ, UR7 ;  /* 0x00000007ff127e24 */ /* 0x000fce000f8e00ff */
.L_x_11:
[----:B------:R-:W-:Y:S05]  /*13c0*/  @!P1 BRA `(.L_x_14) ;  /* 0x00000000000c9947 */ /* 0x000fea0003800000 */
[----:B------:R-:W-:Y:S01]  /*13d0*/  UCGABAR_WAIT ;  /* 0x0000000000007dc7 */ /* 0x000fe20008000000 */
[----:B------:R-:W-:Y:S01]  /*13e0*/  CCTL.IVALL ;  /* 0x00000000ff00798f */ /* 0x000fe20002000000 */
[----:B------:R-:W-:Y:S05]  /*13f0*/  BRA `(.L_x_15) ;  /* 0x0000000000047947 */ /* 0x000fea0003800000 */
.L_x_14:
[----:B------:R-:W-:Y:S06]  /*1400*/  BAR.SYNC.DEFER_BLOCKING 0x0 ;  /* 0x0000000000007b1d */ /* 0x000fec0000010000 */
.L_x_15:
[----:B------:R-:W-:Y:S02]  /*1410*/  ULDC UR4, c[0x0][0x28c] ;  /* 0x0000a30000047ab9 */ /* 0x000fe40000000800 */
[----:B------:R-:W-:-:S04]  /*1420*/  UIADD3 UR4, UR4, 0x7f, URZ ;  /* 0x0000007f04047890 */ /* 0x000fc8000fffe03f */
[----:B------:R-:W-:-:S04]  /*1430*/  USHF.R.S32.HI UR5, URZ, 0x1f, UR4 ;  /* 0x0000001f3f057899 */ /* 0x000fc80008011404 */
[----:B------:R-:W-:-:S04]  /*1440*/  ULEA.HI UR5, UR5, UR4, URZ, 0x7 ;  /* 0x0000000405057291 */ /* 0x000fc8000f8f383f */
[----:B------:R-:W-:Y:S01]  /*1450*/  USHF.R.S32.HI UR37, URZ, 0x7, UR5 ;  /* 0x000000073f257899 */ /* 0x000fe20008011405 */
[----:B------:R-:W-:Y:S11]  /*1460*/  @!P2 BRA `(.L_x_16) ;  /* 0x000000580098a947 */ /* 0x000ff60003800000 */
[----:B------:R-:W-:-:S06]  /*1470*/  UISETP.GT.U32.AND UP1, UPT, UR14, 0x1, UPT ;  /* 0x000000010e00788c */ /* 0x000fcc000bf24070 */
[----:B------:R-:W-:-:S13]  /*1480*/  PLOP3.LUT P0, PT, PT, PT, UP1, 0x80, 0x0 ;  /* 0x000000000000781c */ /* 0x000fda0003f0f018 */
[----:B------:R-:W-:Y:S05]  /*1490*/  @P0 EXIT ;  /* 0x000000000000094d */ /* 0x000fea0003800000 */
.L_x_17:
[----:B------:R-:W-:-:S08]  /*14a0*/  NOP ;  /* 0x0000000000007918 */ /* 0x000fd00000000000 */
[----:B------:R-:W0:Y:S02]  /*14b0*/  USETMAXREG.TRY_ALLOC.CTAPOOL UP1, 0xe8 ;  /* 0x000000e8000079c8 */ /* 0x000e240008020600 */
[----:B0-----:R-:W-:-:S13]  /*14c0*/  PLOP3.LUT P0, PT, PT, PT, UP1, 0x80, 0x0 ;  /* 0x000000000000781c */ /* 0x001fda0003f0f018 */
[----:B------:R-:W-:Y:S05]  /*14d0*/  @!P0 BRA `(.L_x_17) ;  /* 0xfffffffc00f08947 */ /* 0x000fea000383ffff */
[----:B------:R-:W-:-:S13]  /*14e0*/  LOP3.LUT P0, RZ, R0, 0xff, RZ, 0xc0, !PT ;  /* 0x000000ff00ff7812 */ /* 0x000fda000780c0ff */
[----:B------:R-:W-:Y:S05]  /*14f0*/  @!P0 EXIT ;  /* 0x000000000000894d */ /* 0x000fea0003800000 */
[----:B------:R-:W0:Y:S01]  /*1500*/  S2UR UR5, SR_CgaCtaId ;  /* 0x00000000000579c3 */ /* 0x000e220000008800 */
[CC--:B------:R-:W-:Y:S01]  /*1510*/  LEA.HI R0, R9.reuse, R4.reuse, RZ, 0x2 ;  /* 0x0000000409007211 */ /* 0x0c0fe200078f10ff */
[----:B------:R-:W-:Y:S01]  /*1520*/  UMOV UR42, 0x400 ;  /* 0x00000400002a7882 */ /* 0x000fe20000000000 */
[----:B------:R-:W-:Y:S01]  /*1530*/  LEA.HI R9, R9, R4, RZ, 0x5 ;  /* 0x0000000409097211 */ /* 0x000fe200078f28ff */
[----:B------:R-:W-:Y:S01]  /*1540*/  USHF.R.U32.HI UR4, URZ, 0x2, UR37 ;  /* 0x000000023f047899 */ /* 0x000fe20008011625 */
[--C-:B------:R-:W-:Y:S01]  /*1550*/  SHF.R.S32.HI R90, RZ, 0x2, R0.reuse ;  /* 0x00000002ff5a7819 */ /* 0x100fe20000011400 */
[----:B------:R-:W-:Y:S01]  /*1560*/  ULOP3.LUT UR45, UR37, 0x3, URZ, 0xc0, !UPT ;  /* 0x00000003252d7892 */ /* 0x000fe2000f8ec03f */
[----:B------:R-:W-:Y:S01]  /*1570*/  SHF.R.S32.HI R3, RZ, 0x1f, R0 ;  /* 0x0000001fff037819 */ /* 0x000fe20000011400 */
[----:B------:R-:W1:Y:S01]  /*1580*/  LDC.64 R6, c[0x0][0x5c8] ;  /* 0x00017200ff067b82 */ /* 0x000e620000000a00 */
[----:B------:R-:W-:Y:S01]  /*1590*/  SHF.R.S32.HI R9, RZ, 0x5, R9 ;  /* 0x00000005ff097819 */ /* 0x000fe20000011409 */
[----:B------:R-:W-:Y:S01]  /*15a0*/  UISETP.LT.AND UP1, UPT, UR37, 0x1, UPT ;  /* 0x000000012500788c */ /* 0x000fe2000bf21270 */
[----:B------:R-:W-:Y:S01]  /*15b0*/  LEA.HI R3, R3, R90, RZ, 0x3 ;  /* 0x0000005a03037211 */ /* 0x000fe200078f18ff */
[----:B------:R-:W-:Y:S01]  /*15c0*/  ULOP3.LUT UR4, UR4, 0x1, URZ, 0xc0, !UPT ;  /* 0x0000000104047892 */ /* 0x000fe2000f8ec03f */
[----:B------:R-:W-:-:S02]  /*15d0*/  ULDC UR44, c[0x0][0x658] ;  /* 0x00019600002c7ab9 */ /* 0x000fc40000000800 */
[----:B------:R-:W-:Y:S01]  /*15e0*/  LOP3.LUT R3, R3, 0xfffffff8, RZ, 0xc0, !PT ;  /* 0xfffffff803037812 */ /* 0x000fe200078ec0ff */
[----:B------:R-:W2:Y:S01]  /*15f0*/  LDC R96, c[0x0][0x288] ;  /* 0x0000a200ff607b82 */ /* 0x000ea20000000800 */
[----:B------:R-:W-:Y:S01]  /*1600*/  UMOV UR6, 0xffffffff ;  /* 0xffffffff00067882 */ /* 0x000fe20000000000 */
[----:B------:R-:W-:Y:S01]  /*1610*/  ULDC UR8, c[0x0][0x284] ;  /* 0x0000a10000087ab9 */ /* 0x000fe20000000800 */
[----:B------:R-:W-:Y:S01]  /*1620*/  USEL UR45, UR45, URZ, !UP0 ;  /* 0x0000003f2d2d7287 */ /* 0x000fe2000c000000 */
[----:B------:R-:W-:Y:S01]  /*1630*/  IMAD.IADD R90, R90, 0x1, -R3 ;  /* 0x000000015a5a7824 */ /* 0x000fe200078e0a03 */
[----:B------:R-:W-:Y:S01]  /*1640*/  LOP3.LUT R3, R0, 0xfffffffc, RZ, 0xc0, !PT ;  /* 0xfffffffc00037812 */ /* 0x000fe200078ec0ff */
[----:B------:R-:W-:Y:S01]  /*1650*/  VIADD R0, R5, 0xffffffff ;  /* 0xffffffff05007836 */ /* 0x000fe20000000000 */
[----:B------:R-:W-:Y:S01]  /*1660*/  USEL UR46, UR37, 0x1, UP1 ;  /* 0x00000001252e7887 */ /* 0x000fe20008800000 */
[--C-:B------:R-:W-:Y:S01]  /*1670*/  IMAD R99, R9, -0x10, -R90.reuse ;  /* 0xfffffff009637824 */ /* 0x100fe200078e0a5a */
[----:B0-----:R-:W-:Y:S01]  /*1680*/  ULEA UR42, UR5, UR42, 0x18 ;  /* 0x0000002a052a7291 */ /* 0x001fe2000f8ec03f */
[----:B------:R-:W-:Y:S01]  /*1690*/  IMAD.IADD R3, R4, 0x1, -R3 ;  /* 0x0000000104037824 */ /* 0x000fe200078e0a03 */
[C---:B------:R-:W-:Y:S01]  /*16a0*/  ISETP.NE.AND P0, PT, R0.reuse, RZ, PT ;  /* 0x000000ff0000720c */ /* 0x040fe20003f05270 */
[----:B------:R-:W-:Y:S01]  /*16b0*/  IMAD.SHL.U32 R0, R0, 0x8, RZ ;  /* 0x0000000800007824 */ /* 0x000fe200078e00ff */
[----:B------:R-:W-:Y:S01]  /*16c0*/  UIADD3 UR50, UR42, 0x50, URZ ;  /* 0x000000502a327890 */ /* 0x000fe2000fffe03f */
[--C-:B------:R-:W-:Y:S01]  /*16d0*/  SHF.R.S32.HI R91, RZ, 0x1f, R90.reuse ;  /* 0x0000001fff5b7819 */ /* 0x100fe2000001145a */
[----:B------:R-:W-:Y:S01]  /*16e0*/  IMAD.SHL.U32 R92, R3, 0x2, RZ ;  /* 0x00000002035c7824 */ /* 0x000fe200078e00ff */
[----:B------:R-:W-:Y:S01]  /*16f0*/  USHF.L.U32 UR6, UR6, UR44, URZ ;  /* 0x0000002c06067299 */ /* 0x000fe2000800063f */
[----:B------:R-:W-:Y:S01]  /*1700*/  LOP3.LUT R0, R0, 0x8, RZ, 0xc0, !PT ;  /* 0x0000000800007812 */ /* 0x000fe200078ec0ff */
[----:B------:R-:W-:Y:S01]  /*1710*/  UISETP.EQ.U32.AND UP0, UPT, UR4, 0x1, !UP0 ;  /* 0x000000010400788c */ /* 0x000fe2000c702070 */
[----:B------:R-:W-:Y:S01]  /*1720*/  IMAD.WIDE R90, R9, 0x10, R90 ;  /* 0x00000010095a7825 */ /* 0x000fe200078e025a */
[C---:B-1----:R-:W-:Y:S01]  /*1730*/  SHF.L.U64.HI R94, R6.reuse, 0x3, R7 ;  /* 0x00000003065e7819 */ /* 0x042fe20000010207 */
[----:B------:R-:W-:Y:S01]  /*1740*/  ULDC UR43, c[0x0][0x600] ;  /* 0x00018000002b7ab9 */ /* 0x000fe20000000800 */
[----:B------:R-:W-:Y:S01]  /*1750*/  SEL R100, RZ, 0x1, P0 ;  /* 0x00000001ff647807 */ /* 0x000fe20000000000 */
[----:B------:R-:W-:Y:S01]  /*1760*/  IMAD.SHL.U32 R95, R6, 0x8, RZ ;  /* 0x00000008065f7824 */ /* 0x000fe200078e00ff */
[----:B------:R-:W-:Y:S01]  /*1770*/  LEA R97, R5, UR50, 0x3 ;  /* 0x0000003205617c11 */ /* 0x000fe2000f8e18ff */
[----:B--2---:R-:W-:Y:S01]  /*1780*/  IMAD R96, R3, -0x2, R96 ;  /* 0xfffffffe03607824 */ /* 0x004fe200078e0260 */
[C---:B------:R-:W-:Y:S01]  /*1790*/  LOP3.LUT R101, R0.reuse, 0x8, RZ, 0x3c, !PT ;  /* 0x0000000800657812 */ /* 0x040fe200078e3cff */
[----:B------:R-:W-:Y:S01]  /*17a0*/  VIADD R99, R99, UR8 ;  /* 0x0000000863637c36 */ /* 0x000fe20008000000 */
[----:B------:R-:W-:Y:S01]  /*17b0*/  LOP3.LUT R98, R0, 0x18, RZ, 0x3c, !PT ;  /* 0x0000001800627812 */ /* 0x000fe200078e3cff */
[----:B------:R-:W-:Y:S01]  /*17c0*/  UMOV UR7, 0x1 ;  /* 0x0000000100077882 */ /* 0x000fe20000000000 */
[----:B------:R-:W-:Y:S01]  /*17d0*/  SHF.R.S32.HI R93, RZ, 0x1f, R92 ;  /* 0x0000001fff5d7819 */ /* 0x000fe2000001145c */
[----:B------:R-:W-:-:S02]  /*17e0*/  ULOP3.LUT UR49, UR40, 0x1, URZ, 0xfc, !UPT ;  /* 0x0000000128317892 */ /* 0x000fc4000f8efc3f */
[----:B------:R-:W-:Y:S02]  /*17f0*/  USHF.L.U32 UR36, UR37, 0x1, URZ ;  /* 0x0000000125247899 */ /* 0x000fe4000800063f */
[----:B------:R-:W-:Y:S02]  /*1800*/  USHF.L.U64.HI UR41, UR52, 0x1, UR39 ;  /* 0x0000000134297899 */ /* 0x000fe40008010227 */
[----:B------:R-:W-:Y:S02]  /*1810*/  UIADD3 UR43, UR43, -0x1, URZ ;  /* 0xffffffff2b2b7890 */ /* 0x000fe4000fffe03f */
[----:B------:R-:W-:Y:S02]  /*1820*/  USHF.L.U32 UR44, UR7, UR44, URZ ;  /* 0x0000002c072c7299 */ /* 0x000fe4000800063f */
[----:B------:R-:W-:Y:S02]  /*1830*/  UIADD3 UR46, -UR46, UR37, URZ ;  /* 0x000000252e2e7290 */ /* 0x000fe4000fffe13f */
[----:B------:R-:W-:-:S02]  /*1840*/  ULOP3.LUT UR47, URZ, UR6, URZ, 0x33, !UPT ;  /* 0x000000063f2f7292 */ /* 0x000fc4000f8e333f */
[----:B------:R-:W-:-:S12]  /*1850*/  USEL UR48, URZ, 0x1, !UP0 ;  /* 0x000000013f307887 */ /* 0x000fd8000c000000 */
.L_x_165:
[----:B------:R-:W-:-:S04]  /*1860*/  SHF.L.U32 R0, R100, 0x1f, RZ ;  /* 0x0000001f64007819 */ /* 0x000fc800000006ff */
[----:B------:R-:W0:Y:S02]  /*1870*/  SYNCS.PHASECHK.TRANS64.TRYWAIT P0, [R97+URZ+-0x8], R0 ;  /* 0xfffff800610075a7 */ /* 0x000e24000800017f */
[----:B012345:R-:W-:Y:S05]  /*1880*/  @!P0 BRA `(.L_x_18) ;  /* 0x0000006400d08947 */ /* 0x03ffea0003800000 */
.L_x_187:
[----:B------:R-:W-:Y:S02]  /*1890*/  ULDC UR4, c[0x0][0x28c] ;  /* 0x0000a30000047ab9 */ /* 0x000fe40000000800 */
[----:B------:R-:W-:-:S13]  /*18a0*/  ISETP.LT.AND P0, PT, RZ, UR4, PT ;  /* 0x00000004ff007c0c */ /* 0x000fda000bf01270 */
[----:B------:R-:W-:Y:S05]  /*18b0*/  @P0 BRA `(.L_x_19) ;  /* 0x0000000000400947 */ /* 0x000fea0003800000 */
[----:B0-----:R-:W-:Y:S01]  /*18c0*/  MOV R0, 0x0 ;  /* 0x0000000000007802 */ /* 0x001fe20000000f00 */
[----:B------:R-:W-:Y:S01]  /*18d0*/  ULDC.64 UR4, c[0x4][0x68] ;  /* 0x01001a0000047ab9 */ /* 0x000fe20000000a00 */
[----:B------:R-:W-:Y:S01]  /*18e0*/  ULDC.64 UR6, c[0x4][0x8] ;  /* 0x0100020000067ab9 */ /* 0x000fe20000000a00 */
[----:B------:R-:W-:Y:S01]  /*18f0*/  IMAD.U32 R4, RZ, RZ, UR4 ;  /* 0x00000004ff047e24 */ /* 0x000fe2000f8e00ff */
[----:B------:R0:W1:Y:S01]  /*1900*/  LDC.64 R14, c[0x4][R0] ;  /* 0x01000000000e7b82 */ /* 0x0000620000000a00 */
[----:B------:R-:W-:Y:S01]  /*1910*/  IMAD.U32 R5, RZ, RZ, UR5 ;  /* 0x00000005ff057e24 */ /* 0x000fe2000f8e00ff */
[----:B------:R-:W-:Y:S01]  /*1920*/  ULDC.64 UR4, c[0x4][0x70] ;  /* 0x01001c0000047ab9 */ /* 0x000fe20000000a00 */
[----:B------:R-:W-:Y:S02]  /*1930*/  IMAD.U32 R10, RZ, RZ, UR6 ;  /* 0x00000006ff0a7e24 */ /* 0x000fe4000f8e00ff */
[----:B------:R-:W-:Y:S02]  /*1940*/  IMAD.U32 R6, RZ, RZ, UR4 ;  /* 0x00000004ff067e24 */ /* 0x000fe4000f8e00ff */
[----:B------:R-:W-:-:S02]  /*1950*/  IMAD.U32 R7, RZ, RZ, UR5 ;  /* 0x00000005ff077e24 */ /* 0x000fc4000f8e00ff */
[----:B------:R-:W-:Y:S02]  /*1960*/  IMAD.U32 R11, RZ, RZ, UR7 ;  /* 0x00000007ff0b7e24 */ /* 0x000fe4000f8e00ff */
[----:B------:R-:W-:Y:S02]  /*1970*/  IMAD.MOV.U32 R8, RZ, RZ, 0x1e1 ;  /* 0x000001e1ff087424 */ /* 0x000fe400078e00ff */
[----:B------:R-:W-:Y:S02]  /*1980*/  IMAD.MOV.U32 R12, RZ, RZ, 0x1 ;  /* 0x00000001ff0c7424 */ /* 0x000fe400078e00ff */
[----:B0-----:R-:W-:-:S07]  /*1990*/  IMAD.MOV.U32 R13, RZ, RZ, RZ ;  /* 0x000000ffff0d7224 */ /* 0x001fce00078e00ff */
[----:B------:R-:W-:-:S07]  /*19a0*/  LEPC R20, `(.L_x_19) ;  /* 0x000000001014794e */ /* 0x000fce0000000000 */
[----:B-1---5:R-:W-:Y:S05]  /*19b0*/  CALL.ABS.NOINC R14 ;  /* 0x000000000e007343 */ /* 0x022fea0003c00000 */
.L_x_19:
[----:B0-----:R-:W-:-:S05]  /*19c0*/  IMAD.U32 R0, RZ, RZ, UR49 ;  /* 0x00000031ff007e24 */ /* 0x001fca000f8e00ff */
[----:B------:R-:W-:-:S13]  /*19d0*/  ISETP.NE.AND P0, PT, R0, 0x3, PT ;  /* 0x000000030000780c */ /* 0x000fda0003f05270 */
[----:B------:R-:W-:Y:S05]  /*19e0*/  @!P0 BRA `(.L_x_20) ;  /* 0x0000000000048947 */ /* 0x000fea0003800000 */
[----:B------:R-:W-:Y:S01]  /*19f0*/  BPT.TRAP 0x1 ;  /* 0x000000040000795c */ /* 0x000fe20000300000 */
.L_x_20:
[----:B------:R-:W-:Y:S02]  /*1a00*/  IMAD.U32 R3, RZ, RZ, UR45 ;  /* 0x0000002dff037e24 */ /* 0x000fe4000f8e00ff */
[----:B------:R-:W-:-:S03]  /*1a10*/  IMAD.U32 R0, RZ, RZ, UR48 ;  /* 0x00000030ff007e24 */ /* 0x000fc6000f8e00ff */
[----:B------:R-:W-:Y:S02]  /*1a20*/  LEA R3, R3, UR42, 0x3 ;  /* 0x0000002a03037c11 */ /* 0x000fe4000f8e18ff */
[----:B------:R-:W-:-:S04]  /*1a30*/  SHF.L.U32 R0, R0, 0x1f, RZ ;  /* 0x0000001f00007819 */ /* 0x000fc800000006ff */
[----:B------:R0:W1:Y:S01]  /*1a40*/  SYNCS.PHASECHK.TRANS64.TRYWAIT P1, [R3+URZ], R0 ;  /* 0x00000000030075a7 */ /* 0x000062000802017f */
[----:B------:R-:W-:Y:S05]  /*1a50*/  @!P0 BRA `(.L_x_21) ;  /* 0x0000000000048947 */ /* 0x000fea0003800000 */
[----:B------:R-:W-:Y:S01]  /*1a60*/  BPT.TRAP 0x1 ;  /* 0x000000040000795c */ /* 0x000fe20000300000 */
.L_x_21:
[----:B------:R-:W-:-:S05]  /*1a70*/  IMAD.U32 R4, RZ, RZ, UR46 ;  /* 0x0000002eff047e24 */ /* 0x000fca000f8e00ff */
[----:B------:R-:W-:Y:S01]  /*1a80*/  ISETP.GE.AND P2, PT, R4, 0x1, PT ;  /* 0x000000010400780c */ /* 0x000fe20003f46270 */
[----:B-1----:R-:W-:-:S12]  /*1a90*/  @P1 BRA `(.L_x_22) ;  /* 0x0000000000081947 */ /* 0x002fd80003800000 */
[----:B------:R-:W1:Y:S02]  /*1aa0*/  SYNCS.PHASECHK.TRANS64.TRYWAIT P1, [R3+URZ], R0 ;  /* 0x00000000030075a7 */ /* 0x000e64000802017f */
[----:B-1----:R-:W-:Y:S05]  /*1ab0*/  @!P1 BRA `(.L_x_23) ;  /* 0x0000006400589947 */ /* 0x002fea0003800000 */
.L_x_22:
[----:B------:R-:W-:Y:S05]  /*1ac0*/  WARPSYNC.ALL ;  /* 0x0000000000007948 */ /* 0x000fea0003800000 */
[----:B------:R-:W-:Y:S01]  /*1ad0*/  UIADD3 UR4, UR42, 0x180, URZ ;  /* 0x000001802a047890 */ /* 0x000fe2000fffe03f */
[----:B------:R-:W-:Y:S01]  /*1ae0*/  WARPGROUP.ARRIVE ;  /* 0x00000000000079c5 */ /* 0x000fe20000000000 */
[----:B------:R-:W-:Y:S02]  /*1af0*/  UIADD3 UR5, UR42, 0x10180, URZ ;  /* 0x000101802a057890 */ /* 0x000fe4000fffe03f */
[----:B------:R-:W-:Y:S02]  /*1b00*/  USHF.R.U32.HI UR4, URZ, 0x4, UR4 ;  /* 0x000000043f047899 */ /* 0x000fe40008011604 */
[----:B------:R-:W-:-:S02]  /*1b10*/  USHF.R.U32.HI UR5, URZ, 0x4, UR5 ;  /* 0x000000043f057899 */ /* 0x000fc40008011605 */
[----:B------:R-:W-:Y:S02]  /*1b20*/  ULOP3.LUT UR4, UR4, 0x3fff, URZ, 0xc0, !UPT ;  /* 0x00003fff04047892 */ /* 0x000fe4000f8ec03f */
[----:B------:R-:W-:Y:S02]  /*1b30*/  ULOP3.LUT UR5, UR5, 0x3fff, URZ, 0xc0, !UPT ;  /* 0x00003fff05057892 */ /* 0x000fe4000f8ec03f */
[----:B------:R-:W-:Y:S02]  /*1b40*/  ULOP3.LUT UR8, UR4, 0x10000, URZ, 0xfc, !UPT ;  /* 0x0001000004087892 */ /* 0x000fe4000f8efc3f */
[----:B------:R-:W-:Y:S02]  /*1b50*/  ULOP3.LUT UR9, UR5, 0x10000, URZ, 0xfc, !UPT ;  /* 0x0001000005097892 */ /* 0x000fe4000f8efc3f */
[----:B------:R-:W-:Y:S02]  /*1b60*/  ULEA UR11, UR45, UR8, 0xa ;  /* 0x000000082d0b7291 */ /* 0x000fe4000f8e503f */
[----:B------:R-:W-:Y:S01]  /*1b70*/  ULEA UR10, UR45, UR9, 0xb ;  /* 0x000000092d0a7291 */ /* 0x000fe2000f8e583f */
[----:B------:R-:W-:Y:S01]  /*1b80*/  UMOV UR5, 0x40000040 ;  /* 0x4000004000057882 */ /* 0x000fe20000000000 */
[----:B------:R-:W-:-:S03]  /*1b90*/  UMOV UR7, 0x40000040 ;  /* 0x4000004000077882 */ /* 0x000fc60000000000 */
[----:B------:R-:W-:Y:S02]  /*1ba0*/  UMOV UR4, UR11 ;  /* 0x0000000b00047c82 */ /* 0x000fe40008000000 */
[----:B------:R-:W-:Y:S02]  /*1bb0*/  UMOV UR6, UR10 ;  /* 0x0000000a00067c82 */ /* 0x000fe40008000000 */
[----:B------:R-:W-:Y:S01]  /*1bc0*/  HGMMA.64x128x16.F32.BF16 R24, gdesc[UR4], RZ, !UPT, gsb0 ;  /* 0x01e00000041879f0 */ /* 0x000fe2000c0018ff */
[----:B------:R-:W-:Y:S02]  /*1bd0*/  UIADD3 UR4, UR11, 0x2, URZ ;  /* 0x000000020b047890 */ /* 0x000fe4000fffe03f */
[----:B------:R-:W-:Y:S01]  /*1be0*/  UIADD3 UR6, UR10, 0x2, URZ ;  /* 0x000000020a067890 */ /* 0x000fe2000fffe03f */
[----:B------:R-:W-:Y:S01]  /*1bf0*/  UMOV UR5, 0x40000040 ;  /* 0x4000004000057882 */ /* 0x000fe20000000000 */
[----:B------:R-:W-:Y:S01]  /*1c00*/  UMOV UR7, 0x40000040 ;  /* 0x4000004000077882 */ /* 0x000fe20000000000 */
[----:B------:R-:W-:-:S02]  /*1c10*/  WARPGROUP.DEPBAR.LE gsb0, 0x0 ;  /* 0x00008000000079c5 */ /* 0x000fc40000010000 */
[----:B------:R-:W-:-:S06]  /*1c20*/  WARPGROUP.ARRIVE ;  /* 0x00000000000079c5 */ /* 0x000fcc0000000000 */
[----:B------:R-:W-:Y:S01]  /*1c30*/  HGMMA.64x128x16.F32.BF16 R24, gdesc[UR4], R24, gsb0 ;  /* 0x01e00000041879f0 */ /* 0x000fe20008001818 */
[----:B------:R-:W-:Y:S02]  /*1c40*/  UIADD3 UR4, UR11, 0x4, URZ ;  /* 0x000000040b047890 */ /* 0x000fe4000fffe03f */
[----:B------:R-:W-:Y:S01]  /*1c50*/  UIADD3 UR6, UR10, 0x4, URZ ;  /* 0x000000040a067890 */ /* 0x000fe2000fffe03f */
[----:B------:R-:W-:Y:S01]  /*1c60*/  UMOV UR5, 0x40000040 ;  /* 0x4000004000057882 */ /* 0x000fe20000000000 */
[----:B------:R-:W-:Y:S01]  /*1c70*/  UMOV UR7, 0x40000040 ;  /* 0x4000004000077882 */ /* 0x000fe20000000000 */
[----:B------:R-:W-:Y:S02]  /*1c80*/  WARPGROUP.DEPBAR.LE gsb0, 0x0 ;  /* 0x00008000000079c5 */ /* 0x000fe40000010000 */
        /* <DEDUP_REMOVED lines=36> */
[----:B------:R-:W-:Y:S03]  /*1ed0*/  HGMMA.64x128x16.F32.BF16 R24, gdesc[UR4], R24, gsb0 ;  /* 0x01e00000041879f0 */ /* 0x000fe60008001818 */
[----:B------:R-:W-:Y:S02]  /*1ee0*/  WARPGROUP.DEPBAR.LE gsb0, 0x0 ;  /* 0x00008000000079c5 */ /* 0x000fe40000010000 */
[----:B------:R-:W-:Y:S05]  /*1ef0*/  @!P2 BRA `(.L_x_24) ;  /* 0x000000040088a947 */ /* 0x000fea0003800000 */
[----:B------:R-:W-:Y:S01]  /*1f00*/  UIADD3 UR10, UR45, 0x1, URZ ;  /* 0x000000012d0a7890 */ /* 0x000fe2000fffe03f */
[----:B01----:R-:W-:Y:S02]  /*1f10*/  IMAD.U32 R0, RZ, RZ, UR46 ;  /* 0x0000002eff007e24 */ /* 0x003fe4000f8e00ff */
[----:B------:R-:W-:Y:S01]  /*1f20*/  IMAD.U32 R3, RZ, RZ, UR45 ;  /* 0x0000002dff037e24 */ /* 0x000fe2000f8e00ff */
[----:B------:R-:W-:-:S04]  /*1f30*/  UISETP.NE.AND UP0, UPT, UR10, 0x4, UPT ;  /* 0x000000040a00788c */ /* 0x000fc8000bf05270 */
[----:B------:R-:W-:Y:S02]  /*1f40*/  USEL UR4, URZ, 0x1, UP0 ;  /* 0x000000013f047887 */ /* 0x000fe40008000000 */
[----:B------:R-:W-:Y:S02]  /*1f50*/  USEL UR10, UR10, URZ, UP0 ;  /* 0x0000003f0a0a7287 */ /* 0x000fe40008000000 */
[----:B------:R-:W-:-:S06]  /*1f60*/  ULOP3.LUT UR4, UR48, UR4, URZ, 0x3c, !UPT ;  /* 0x0000000430047292 */ /* 0x000fcc000f8e3c3f */
[----:B------:R-:W-:-:S07]  /*1f70*/  IMAD.U32 R6, RZ, RZ, UR4 ;  /* 0x00000004ff067e24 */ /* 0x000fce000f8e00ff */
.L_x_31:
[----:B------:R-:W-:Y:S05]  /*1f80*/  @!P0 BRA `(.L_x_25) ;  /* 0x0000000000048947 */ /* 0x000fea0003800000 */
[----:B------:R-:W-:Y:S01]  /*1f90*/  BPT.TRAP 0x1 ;  /* 0x000000040000795c */ /* 0x000fe20000300000 */
.L_x_25:
[----:B------:R-:W-:Y:S01]  /*1fa0*/  ULEA UR4, UR10, UR42, 0x3 ;  /* 0x0000002a0a047291 */ /* 0x000fe2000f8e183f */
[----:B------:R-:W-:-:S08]  /*1fb0*/  SHF.L.U32 R4, R6, 0x1f, RZ ;  /* 0x0000001f06047819 */ /* 0x000fd000000006ff */
[----:B------:R0:W1:Y:S01]  /*1fc0*/  SYNCS.PHASECHK.TRANS64.TRYWAIT P1, [UR4], R4 ;  /* 0x00000004ff0075a7 */ /* 0x0000620008020144 */
[----:B------:R-:W-:Y:S05]  /*1fd0*/  @!P0 BRA `(.L_x_26) ;  /* 0x0000000000048947 */ /* 0x000fea0003800000 */
[----:B------:R-:W-:Y:S01]  /*1fe0*/  BPT.TRAP 0x1 ;  /* 0x000000040000795c */ /* 0x000fe20000300000 */
.L_x_26:
[----:B-1----:R-:W-:Y:S05]  /*1ff0*/  @P1 BRA `(.L_x_27) ;  /* 0x0000000000081947 */ /* 0x002fea0003800000 */
[----:B------:R-:W1:Y:S02]  /*2000*/  SYNCS.PHASECHK.TRANS64.TRYWAIT P1, [UR4], R4 ;  /* 0x00000004ff0075a7 */ /* 0x000e640008020144 */
[----:B-1----:R-:W-:Y:S05]  /*2010*/  @!P1 BRA `(.L_x_28) ;  /* 0x0000006000149947 */ /* 0x002fea0003800000 */
.L_x_27:
[----:B------:R-:W-:Y:S01]  /*2020*/  ULEA UR12, UR10, UR8, 0xa ;  /* 0x000000080a0c7291 */ /* 0x000fe2000f8e503f */
[----:B------:R-:W-:Y:S01]  /*2030*/  WARPGROUP.ARRIVE ;  /* 0x00000000000079c5 */ /* 0x000fe20000000000 */
[----:B------:R-:W-:Y:S01]  /*2040*/  ULEA UR11, UR10, UR9, 0xb ;  /* 0x000000090a0b7291 */ /* 0x000fe2000f8e583f */
[----:B------:R-:W-:Y:S01]  /*2050*/  UMOV UR5, 0x40000040 ;  /* 0x4000004000057882 */ /* 0x000fe20000000000 */
[----:B------:R-:W-:-:S03]  /*2060*/  UMOV UR7, 0x40000040 ;  /* 0x4000004000077882 */ /* 0x000fc60000000000 */
[----:B------:R-:W-:Y:S02]  /*2070*/  UMOV UR4, UR12 ;  /* 0x0000000c00047c82 */ /* 0x000fe40008000000 */
[----:B------:R-:W-:Y:S02]  /*2080*/  UMOV UR6, UR11 ;  /* 0x0000000b00067c82 */ /* 0x000fe40008000000 */
[----:B------:R-:W-:Y:S01]  /*2090*/  HGMMA.64x128x16.F32.BF16 R24, gdesc[UR4], R24, gsb0 ;  /* 0x01e00000041879f0 */ /* 0x000fe20008001818 */
        /* <DEDUP_REMOVED lines=51> */
[----:B------:R-:W-:Y:S01]  /*23d0*/  BPT.TRAP 0x1 ;  /* 0x000000040000795c */ /* 0x000fe20000300000 */
.L_x_29:
[----:B------:R-:W-:Y:S01]  /*23e0*/  ISETP.NE.AND P1, PT, R23, RZ, PT ;  /* 0x000000ff1700720c */ /* 0x000fe20003f25270 */
[----:B------:R-:W-:-:S12]  /*23f0*/  UISETP.GT.U32.AND UP0, UPT, UR40, 0x1, UPT ;  /* 0x000000012800788c */ /* 0x000fd8000bf04070 */
[----:B01----:R-:W-:-:S05]  /*2400*/  @P1 LEA R4, R3, UR42, 0x3 ;  /* 0x0000002a03041c11 */ /* 0x003fca000f8e18ff */
[----:B------:R-:W-:-:S05]  /*2410*/  @P1 VIADD R5, R4, 0x20 ;  /* 0x0000002004051836 */ /* 0x000fca0000000000 */
[----:B------:R-:W-:-:S04]  /*2420*/  @P1 PRMT R5, R22, 0x654, R5 ;  /* 0x0000065416051816 */ /* 0x000fc80000000005 */
[----:B------:R0:W-:Y:S01]  /*2430*/  @P1 SYNCS.ARRIVE.TRANS64.RED.A1T0 RZ, [R5+URZ], RZ ;  /* 0x000000ff05ff19a7 */ /* 0x0001e2000810043f */
[----:B------:R-:W-:-:S13]  /*2440*/  PLOP3.LUT P1, PT, PT, PT, UP0, 0x80, 0x0 ;  /* 0x000000000000781c */ /* 0x000fda0003f2f008 */
[----:B0-----:R-:W-:Y:S05]  /*2450*/  @P1 BRA `(.L_x_30) ;  /* 0x0000000000041947 */ /* 0x001fea0003800000 */
[----:B------:R-:W-:Y:S01]  /*2460*/  BPT.TRAP 0x1 ;  /* 0x000000040000795c */ /* 0x000fe20000300000 */
.L_x_30:
[----:B------:R-:W-:Y:S01]  /*2470*/  UIADD3 UR10, UR10, 0x1, URZ ;  /* 0x000000010a0a7890 */ /* 0x000fe2000fffe03f */
[C---:B------:R-:W-:Y:S01]  /*2480*/  ISETP.GT.AND P2, PT, R0.reuse, 0x1, PT ;  /* 0x000000010000780c */ /* 0x040fe20003f44270 */
[----:B------:R-:W-:Y:S02]  /*2490*/  VIADD R3, R3, 0x1 ;  /* 0x0000000103037836 */ /* 0x000fe40000000000 */
[----:B------:R-:W-:Y:S01]  /*24a0*/  UISETP.NE.AND UP0, UPT, UR10, 0x4, UPT ;  /* 0x000000040a00788c */ /* 0x000fe2000bf05270 */
[----:B------:R-:W-:Y:S02]  /*24b0*/  VIADD R0, R0, 0xffffffff ;  /* 0xffffffff00007836 */ /* 0x000fe40000000000 */
[C---:B------:R-:W-:Y:S01]  /*24c0*/  ISETP.NE.AND P1, PT, R3.reuse, 0x4, PT ;  /* 0x000000040300780c */ /* 0x040fe20003f25270 */
[----:B------:R-:W-:Y:S02]  /*24d0*/  USEL UR4, URZ, 0x1, UP0 ;  /* 0x000000013f047887 */ /* 0x000fe40008000000 */
[----:B------:R-:W-:Y:S01]  /*24e0*/  USEL UR10, UR10, URZ, UP0 ;  /* 0x0000003f0a0a7287 */ /* 0x000fe20008000000 */
[----:B------:R-:W-:-:S03]  /*24f0*/  SEL R3, R3, RZ, P1 ;  /* 0x000000ff03037207 */ /* 0x000fc60000800000 */
[----:B------:R-:W-:Y:S01]  /*2500*/  LOP3.LUT R6, R6, UR4, RZ, 0x3c, !PT ;  /* 0x0000000406067c12 */ /* 0x000fe2000f8e3cff */
[----:B------:R-:W-:Y:S07]  /*2510*/  @P2 BRA `(.L_x_31) ;  /* 0xfffffff800982947 */ /* 0x000fee000383ffff */
.L_x_24:
[----:B01----:R-:W0:Y:S01]  /*2520*/  LDC R0, c[0x0][0x28c] ;  /* 0x0000a300ff007b82 */ /* 0x003e220000000800 */
[----:B------:R1:W-:Y:S01]  /*2530*/  SYNCS.ARRIVE.TRANS64.A1T0 RZ, [R101+UR50], RZ ;  /* 0x000000ff65ff79a7 */ /* 0x0003e20008100032 */
[----:B0-----:R-:W-:-:S13]  /*2540*/  ISETP.GE.AND P1, PT, R0, 0x1, PT ;  /* 0x000000010000780c */ /* 0x001fda0003f26270 */
[----:B-1----:R-:W-:Y:S05]  /*2550*/  @!P1 BRA `(.L_x_32) ;  /* 0x0000000000409947 */ /* 0x002fea0003800000 */
[----:B------:R-:W-:Y:S05]  /*2560*/  @!P0 BRA `(.L_x_33) ;  /* 0x0000000000048947 */ /* 0x000fea0003800000 */
[----:B------:R-:W-:Y:S01]  /*2570*/  BPT.TRAP 0x1 ;  /* 0x000000040000795c */ /* 0x000fe20000300000 */
.L_x_33:
[----:B------:R-:W-:Y:S01]  /*2580*/  ISETP.NE.AND P0, PT, R23, RZ, PT ;  /* 0x000000ff1700720c */ /* 0x000fe20003f05270 */
[----:B------:R-:W-:-:S12]  /*2590*/  IMAD.U32 R3, RZ, RZ, UR42 ;  /* 0x0000002aff037e24 */ /* 0x000fd8000f8e00ff */
[----:B------:R-:W-:-:S05]  /*25a0*/  VOTEU.ANY UP0, P0 ;  /* 0x00000000003f7886 */ /* 0x000fca0000000100 */
[----:B------:R-:W-:Y:S02]  /*25b0*/  @UP0 UIADD3 UR4, UR46, UR45, URZ ;  /* 0x0000002d2e040290 */ /* 0x000fe4000fffe03f */
[----:B------:R-:W-:-:S04]  /*25c0*/  UISETP.GT.U32.AND UP0, UPT, UR40, 0x1, UPT ;  /* 0x000000012800788c */ /* 0x000fc8000bf04070 */
[----:B------:R-:W-:-:S04]  /*25d0*/  IMAD.U32 R0, RZ, RZ, UR4 ;  /* 0x00000004ff007e24 */ /* 0x000fc8000f8e00ff */
[----:B------:R-:W-:-:S05]  /*25e0*/  @P0 IMAD.SHL.U32 R0, R0, 0x8, RZ ;  /* 0x0000000800000824 */ /* 0x000fca00078e00ff */
[----:B------:R-:W-:-:S04]  /*25f0*/  @P0 LOP3.LUT R0, R0, 0x18, RZ, 0xc0, !PT ;  /* 0x0000001800000812 */ /* 0x000fc800078ec0ff */
[----:B------:R-:W-:-:S04]  /*2600*/  @P0 IADD3 R3, R3, 0x20, R0 ;  /* 0x0000002003030810 */ /* 0x000fc80007ffe000 */
[----:B------:R-:W-:-:S04]  /*2610*/  @P0 PRMT R3, R22, 0x654, R3 ;  /* 0x0000065416030816 */ /* 0x000fc80000000003 */
[----:B------:R0:W-:Y:S01]  /*2620*/  @P0 SYNCS.ARRIVE.TRANS64.RED.A1T0 RZ, [R3+URZ], RZ ;  /* 0x000000ff03ff09a7 */ /* 0x0001e2000810043f */
[----:B------:R-:W-:-:S13]  /*2630*/  PLOP3.LUT P0, PT, PT, PT, UP0, 0x80, 0x0 ;  /* 0x000000000000781c */ /* 0x000fda0003f0f008 */
[----:B0-----:R-:W-:Y:S05]  /*2640*/  @P0 BRA `(.L_x_32) ;  /* 0x0000000000040947 */ /* 0x001fea0003800000 */
[----:B------:R-:W-:Y:S01]  /*2650*/  BPT.TRAP 0x1 ;  /* 0x000000040000795c */ /* 0x000fe20000300000 */
.L_x_32:
[----:B------:R-:W-:Y:S02]  /*2660*/  SHF.L.U32 R0, R100, 0x1f, RZ ;  /* 0x0000001f64007819 */ /* 0x000fe400000006ff */
[----:B------:R-:W-:Y:S02]  /*2670*/  SHF.R.S32.HI R9, RZ, 0x1f, R19 ;  /* 0x0000001fff097819 */ /* 0x000fe40000011413 */
[----:B------:R-:W0:Y:S02]  /*2680*/  SYNCS.PHASECHK.TRANS64.TRYWAIT P0, [R97+URZ+0x8], R0 ;  /* 0x00000800610075a7 */ /* 0x000e24000800017f */
[----:B0-----:R-:W-:Y:S05]  /*2690*/  @!P0 BRA `(.L_x_34) ;  /* 0x00000058008c8947 */ /* 0x001fea0003800000 */
.L_x_188:
[----:B------:R-:W-:Y:S01]  /*26a0*/  ULDC.64 UR4, c[0x0][0x5d0] ;  /* 0x0001740000047ab9 */ /* 0x000fe20000000a00 */
[----:B------:R-:W-:Y:S01]  /*26b0*/  ULDC UR6, c[0x0][0x284] ;  /* 0x0000a10000067ab9 */ /* 0x000fe20000000800 */
[----:B0-----:R-:W-:Y:S02]  /*26c0*/  IMAD R0, R9, UR4, RZ ;  /* 0x0000000409007c24 */ /* 0x001fe4000f8e02ff */
[----:B------:R-:W-:Y:S02]  /*26d0*/  IMAD.SHL.U32 R10, R2, 0x80, RZ ;  /* 0x00000080020a7824 */ /* 0x000fe400078e00ff */
[C---:B------:R-:W-:Y:S02]  /*26e0*/  IMAD R5, R19.reuse, UR5, R0 ;  /* 0x0000000513057c24 */ /* 0x040fe4000f8e0200 */
[----:B------:R-:W-:Y:S01]  /*26f0*/  IMAD.SHL.U32 R0, R18, 0x40, RZ ;  /* 0x0000004012007824 */ /* 0x000fe200078e00ff */
[----:B------:R-:W-:Y:S01]  /*2700*/  SHF.R.S32.HI R11, RZ, 0x1f, R10 ;  /* 0x0000001fff0b7819 */ /* 0x000fe2000001140a */
[----:B------:R-:W-:Y:S01]  /*2710*/  IMAD.WIDE.U32 R2, R19, UR4, R92 ;  /* 0x0000000413027c25 */ /* 0x000fe2000f8e005c */
[----:B------:R-:W-:-:S02]  /*2720*/  ULDC.64 UR4, c[0x0][0x5c8] ;  /* 0x0001720000047ab9 */ /* 0x000fc40000000a00 */
[----:B------:R-:W-:Y:S01]  /*2730*/  ISETP.GE.AND P0, PT, R0, UR6, PT ;  /* 0x0000000600007c0c */ /* 0x000fe2000bf06270 */
[----:B------:R-:W-:Y:S01]  /*2740*/  ULDC UR6, c[0x0][0x288] ;  /* 0x0000a20000067ab9 */ /* 0x000fe20000000800 */
[----:B------:R-:W-:Y:S01]  /*2750*/  IADD3 R2, P1, R10, R2, RZ ;  /* 0x000000020a027210 */ /* 0x000fe20007f3e0ff */
[----:B------:R-:W-:Y:S01]  /*2760*/  IMAD.WIDE R20, R18, 0x40, R90 ;  /* 0x0000004012147825 */ /* 0x000fe200078e025a */
[----:B------:R-:W-:Y:S02]  /*2770*/  ISETP.GE.OR P0, PT, R10, UR6, P0 ;  /* 0x000000060a007c0c */ /* 0x000fe40008706670 */
[----:B------:R-:W-:Y:S01]  /*2780*/  IADD3.X R3, R11, R3, R5, P1, !PT ;  /* 0x000000030b037210 */ /* 0x000fe20000ffe405 */
[----:B------:R-:W-:-:S04]  /*2790*/  IMAD R7, R21, UR4, RZ ;  /* 0x0000000415077c24 */ /* 0x000fc8000f8e02ff */
[C---:B------:R-:W-:Y:S02]  /*27a0*/  IMAD R7, R20.reuse, UR5, R7 ;  /* 0x0000000514077c24 */ /* 0x040fe4000f8e0207 */
[----:B------:R-:W-:-:S04]  /*27b0*/  IMAD.WIDE.U32 R102, R20, UR4, R2 ;  /* 0x0000000414667c25 */ /* 0x000fc8000f8e0002 */
[----:B------:R-:W-:Y:S05]  /*27c0*/  @P0 BRA `(.L_x_35) ;  /* 0x0000003c00e00947 */ /* 0x000fea0003800000 */
[----:B-----5:R-:W-:Y:S01]  /*27d0*/  FSETP.NEU.AND P1, PT, R89, RZ, PT ;  /* 0x000000ff5900720b */ /* 0x020fe20003f2d000 */
[----:B------:R-:W-:Y:S01]  /*27e0*/  IMAD.IADD R14, R96, 0x1, -R10 ;  /* 0x00000001600e7824 */ /* 0x000fe200078e0a0a */
[----:B------:R-:W-:Y:S01]  /*27f0*/  BSSY B0, `(.L_x_35) ;  /* 0x00003f5000007945 */ /* 0x000fe20003800000 */
[----:B------:R-:W-:Y:S02]  /*2800*/  IMAD.IADD R0, R99, 0x1, -R0 ;  /* 0x0000000163007824 */ /* 0x000fe400078e0a00 */
[----:B------:R-:W-:Y:S01]  /*2810*/  IMAD.IADD R7, R103, 0x1, R7 ;  /* 0x0000000167077824 */ /* 0x000fe200078e0207 */
[----:B------:R-:W-:-:S04]  /*2820*/  ISETP.GT.AND P0, PT, R14, RZ, PT ;  /* 0x000000ff0e00720c */ /* 0x000fc80003f04270 */
[----:B------:R-:W-:-:S03]  /*2830*/  ISETP.GT.AND P2, PT, R0, RZ, P0 ;  /* 0x000000ff0000720c */ /* 0x000fc60000744270 */
[----:B------:R-:W-:Y:S10]  /*2840*/  @!P1 BRA `(.L_x_36) ;  /* 0x0000002c00249947 */ /* 0x000ff40003800000 */
[----:B------:R-:W0:Y:S01]  /*2850*/  LDC.64 R104, c[0x0][0x5b8] ;  /* 0x00016e00ff687b82 */ /* 0x000e220000000a00 */
[----:B------:R-:W-:-:S07]  /*2860*/  ULDC.64 UR4, c[0x0][0x5c0] ;  /* 0x0001700000047ab9 */ /* 0x000fce0000000a00 */
[----:B------:R-:W1:Y:S08]  /*2870*/  LDC.64 R106, c[0x0][0x5b0] ;  /* 0x00016c00ff6a7b82 */ /* 0x000e700000000a00 */
[----:B------:R-:W2:Y:S01]  /*2880*/  LDC.64 R108, c[0x0][0x5a8] ;  /* 0x00016a00ff6c7b82 */ /* 0x000ea20000000a00 */
[-C--:B0-----:R-:W-:Y:S02]  /*2890*/  IMAD R4, R9, R104.reuse, RZ ;  /* 0x0000006809047224 */ /* 0x081fe400078e02ff */
[----:B------:R-:W-:-:S04]  /*28a0*/  IMAD.WIDE.U32 R2, R19, R104, R92 ;  /* 0x0000006813027225 */ /* 0x000fc800078e005c */
[----:B------:R-:W-:Y:S01]  /*28b0*/  IMAD R103, R19, R105, R4 ;  /* 0x0000006913677224 */ /* 0x000fe200078e0204 */
[----:B------:R-:W-:Y:S01]  /*28c0*/  IADD3 R4, P1, R10, R2, RZ ;  /* 0x000000020a047210 */ /* 0x000fe20007f3e0ff */
[----:B-1----:R-:W-:-:S03]  /*28d0*/  IMAD R2, R21, R106, RZ ;  /* 0x0000006a15027224 */ /* 0x002fc600078e02ff */
[----:B------:R-:W-:Y:S01]  /*28e0*/  IADD3.X R5, R11, R3, R103, P1, !PT ;  /* 0x000000030b057210 */ /* 0x000fe20000ffe467 */
[C---:B------:R-:W-:Y:S02]  /*28f0*/  IMAD R105, R20.reuse, R107, R2 ;  /* 0x0000006b14697224 */ /* 0x040fe400078e0202 */
[----:B------:R-:W-:-:S04]  /*2900*/  IMAD.WIDE.U32 R2, R20, R106, R4 ;  /* 0x0000006a14027225 */ /* 0x000fc800078e0004 */
[----:B------:R-:W-:Y:S01]  /*2910*/  IMAD.IADD R3, R3, 0x1, R105 ;  /* 0x0000000103037824 */ /* 0x000fe200078e0269 */
[----:B--2---:R-:W-:-:S04]  /*2920*/  LEA R8, P1, R2, R108, 0x1 ;  /* 0x0000006c02087211 */ /* 0x004fc800078208ff */
[----:B------:R-:W-:-:S05]  /*2930*/  LEA.HI.X R9, R2, R109, R3, 0x1, P1 ;  /* 0x0000006d02097211 */ /* 0x000fca00008f0c03 */
[----:B------:R-:W2:Y:S01]  /*2940*/  @P2 LDG.E.LTC128B.U16 R15, desc[UR54][R8.64] ;  /* 0x00000036080f2981 */ /* 0x000ea2000c1e1520 */
[----:B------:R-:W-:Y:S01]  /*2950*/  IMAD.WIDE.U32 R2, R20, R106, R10 ;  /* 0x0000006a14027225 */ /* 0x000fe200078e000a */
[----:B------:R-:W-:Y:S02]  /*2960*/  BSSY B1, `(.L_x_37) ;  /* 0x0000015000017945 */ /* 0x000fe40003800000 */
[----:B------:R-:W-:-:S04]  /*2970*/  IADD3 R12, P1, R92, R2, RZ ;  /* 0x000000025c0c7210 */ /* 0x000fc80007f3e0ff */
[----:B------:R-:W-:Y:S02]  /*2980*/  IADD3.X R13, R93, R105, R3, P1, !PT ;  /* 0x000000695d0d7210 */ /* 0x000fe40000ffe403 */
[----:B------:R-:W-:Y:S01]  /*2990*/  LEA R6, P1, R102, UR4, 0x1 ;  /* 0x0000000466067c11 */ /* 0x000fe2000f8208ff */
[----:B------:R-:W-:-:S03]  /*29a0*/  IMAD.WIDE.U32 R12, R19, R104, R12 ;  /* 0x00000068130c7225 */ /* 0x000fc600078e000c */
[----:B------:R-:W-:Y:S02]  /*29b0*/  LEA.HI.X R7, R102, UR5, R7, 0x1, P1 ;  /* 0x0000000566077c11 */ /* 0x000fe400088f0c07 */
[----:B------:R-:W-:-:S04]  /*29c0*/  ISETP.GT.AND P1, PT, R14, 0x1, PT ;  /* 0x000000010e00780c */ /* 0x000fc80003f24270 */
[----:B------:R-:W-:Y:S01]  /*29d0*/  ISETP.GT.AND P3, PT, R0, RZ, P1 ;  /* 0x000000ff0000720c */ /* 0x000fe20000f64270 */
[----:B--2---:R-:W-:-:S04]  /*29e0*/  IMAD.U32 R2, R15, 0x10000, RZ ;  /* 0x000100000f027824 */ /* 0x004fc800078e00ff */
[----:B------:R-:W-:Y:S01]  /*29f0*/  FMUL R3, R2, R89 ;  /* 0x0000005902037220 */ /* 0x000fe20000400000 */
[----:B------:R-:W-:-:S03]  /*2a00*/  LEA R2, P4, R12, R108, 0x1 ;  /* 0x0000006c0c027211 */ /* 0x000fc600078808ff */
[----:B------:R-:W-:-:S05]  /*2a10*/  FFMA R3, R24, R88, R3 ;  /* 0x0000005818037223 */ /* 0x000fca0000000003 */
[----:B------:R-:W-:Y:S01]  /*2a20*/  F2FP.BF16.F32.PACK_AB R8, RZ, R3 ;  /* 0x00000003ff08723e */ /* 0x000fe200000010ff */
[----:B------:R-:W-:-:S03]  /*2a30*/  IMAD.IADD R3, R103, 0x1, R13 ;  /* 0x0000000167037824 */ /* 0x000fc600078e020d */
[----:B------:R-:W-:Y:S01]  /*2a40*/  PRMT R9, R8, 0x7610, R9 ;  /* 0x0000761008097816 */ /* 0x000fe20000000009 */
[----:B------:R-:W-:Y:S01]  /*2a50*/  IMAD.SHL.U32 R8, R106, 0x8, RZ ;  /* 0x000000086a087824 */ /* 0x000fe200078e00ff */
[----:B------:R-:W-:-:S03]  /*2a60*/  LEA.HI.X R3, R12, R109, R3, 0x1, P4 ;  /* 0x0000006d0c037211 */ /* 0x000fc600020f0c03 */
[----:B------:R0:W-:Y:S02]  /*2a70*/  @P2 STG.E.U16 desc[UR54][R6.64], R9 ;  /* 0x0000000906002986 */ /* 0x0001e4000c101536 */
[----:B0-----:R-:W-:Y:S01]  /*2a80*/  SHF.L.U64.HI R9, R106, 0x3, R107 ;  /* 0x000000036a097819 */ /* 0x001fe2000001026b */
[----:B------:R-:W-:Y:S06]  /*2a90*/  @!P3 BRA `(.L_x_38) ;  /* 0x000000000004b947 */ /* 0x000fec0003800000 */
[----:B------:R0:W5:Y:S02]  /*2aa0*/  LDG.E.LTC128B.U16 R15, desc[UR54][R2.64+0x2] ;  /* 0x00000236020f7981 */ /* 0x000164000c1e1520 */
.L_x_38:
[----:B------:R-:W-:Y:S05]  /*2ab0*/  BSYNC B1 ;  /* 0x0000000000017941 */ /* 0x000fea0003800000 */
.L_x_37:
[----:B------:R-:W-:Y:S01]  /*2ac0*/  IMAD.WIDE.U32 R8, R20, R106, R8 ;  /* 0x0000006a14087225 */ /* 0x000fe200078e0008 */
[----:B------:R-:W-:-:S03]  /*2ad0*/  ISETP.GT.AND P0, PT, R0, 0x8, P0 ;  /* 0x000000080000780c */ /* 0x000fc60000704270 */
[----:B-----5:R-:W-:Y:S01]  /*2ae0*/  IMAD.U32 R12, R15, 0x10000, RZ ;  /* 0x000100000f0c7824 */ /* 0x020fe200078e00ff */
[----:B------:R-:W-:Y:S01]  /*2af0*/  IADD3 R4, P2, R4, R8, RZ ;  /* 0x0000000804047210 */ /* 0x000fe20007f5e0ff */
[----:B------:R-:W-:Y:S02]  /*2b00*/  IMAD.IADD R105, R105, 0x1, R9 ;  /* 0x0000000169697824 */ /* 0x000fe400078e0209 */
[----:B------:R-:W-:Y:S02]  /*2b10*/  FMUL R12, R12, R89 ;  /* 0x000000590c0c7220 */ /* 0x000fe40000400000 */
[----:B------:R-:W-:Y:S02]  /*2b20*/  IMAD.X R5, R105, 0x1, R5, P2 ;  /* 0x0000000169057824 */ /* 0x000fe400010e0605 */
[----:B------:R-:W-:Y:S01]  /*2b30*/  FFMA R25, R25, R88, R12 ;  /* 0x0000005819197223 */ /* 0x000fe2000000000c */
[----:B------:R-:W-:-:S04]  /*2b40*/  LEA R12, P2, R4, R108, 0x1 ;  /* 0x0000006c040c7211 */ /* 0x000fc800078408ff */
[----:B------:R-:W-:Y:S01]  /*2b50*/  LEA.HI.X R13, R4, R109, R5, 0x1, P2 ;  /* 0x0000006d040d7211 */ /* 0x000fe200010f0c05 */
[----:B------:R-:W-:Y:S01]  /*2b60*/  @P3 IMAD.MOV.U32 R4, RZ, RZ, R6 ;  /* 0x000000ffff043224 */ /* 0x000fe200078e0006 */
[----:B------:R-:W-:Y:S01]  /*2b70*/  F2FP.BF16.F32.PACK_AB R25, RZ, R25 ;  /* 0x00000019ff19723e */ /* 0x000fe200000010ff */
[----:B------:R-:W-:-:S05]  /*2b80*/  @P3 IMAD.MOV.U32 R5, RZ, RZ, R7 ;  /* 0x000000ffff053224 */ /* 0x000fca00078e0007 */
[----:B------:R1:W-:Y:S04]  /*2b90*/  @P3 STG.E.U16 desc[UR54][R4.64+0x2], R25 ;  /* 0x0000021904003986 */ /* 0x0003e8000c101536 */
[----:B------:R-:W2:Y:S01]  /*2ba0*/  @P0 LDG.E.LTC128B.U16 R15, desc[UR54][R12.64] ;  /* 0x000000360c0f0981 */ /* 0x000ea2000c1e1520 */
[----:B------:R-:W-:Y:S01]  /*2bb0*/  IADD3 R10, P2, P3, R92, R8, R10 ;  /* 0x000000085c0a7210 */ /* 0x000fe20007b5e00a */
[----:B------:R-:W-:Y:S01]  /*2bc0*/  BSSY B1, `(.L_x_39) ;  /* 0x0000011000017945 */ /* 0x000fe20003800000 */
[----:B------:R-:W-:Y:S02]  /*2bd0*/  ISETP.GT.AND P1, PT, R0, 0x8, P1 ;  /* 0x000000080000780c */ /* 0x000fe40000f24270 */
[----:B------:R-:W-:-:S03]  /*2be0*/  IADD3.X R11, R93, R105, R11, P2, P3 ;  /* 0x000000695d0b7210 */ /* 0x000fc600017e640b */
[----:B------:R-:W-:Y:S01]  /*2bf0*/  IMAD.WIDE.U32 R10, R19, R104, R10 ;  /* 0x00000068130a7225 */ /* 0x000fe200078e000a */
[----:B------:R-:W-:-:S03]  /*2c00*/  SHF.L.U64.HI R19, R95, 0x1, R94 ;  /* 0x000000015f137819 */ /* 0x000fc6000001025e */
[----:B------:R-:W-:Y:S01]  /*2c10*/  IMAD.IADD R11, R103, 0x1, R11 ;  /* 0x00000001670b7824 */ /* 0x000fe200078e020b */
[----:B-1----:R-:W-:-:S04]  /*2c20*/  LEA R4, P3, R10, R108, 0x1 ;  /* 0x0000006c0a047211 */ /* 0x002fc800078608ff */
[----:B------:R-:W-:Y:S01]  /*2c30*/  LEA.HI.X R5, R10, R109, R11, 0x1, P3 ;  /* 0x0000006d0a057211 */ /* 0x000fe200018f0c0b */
[----:B--2---:R-:W-:-:S04]  /*2c40*/  IMAD.U32 R8, R15, 0x10000, RZ ;  /* 0x000100000f087824 */ /* 0x004fc800078e00ff */
[----:B------:R-:W-:Y:S01]  /*2c50*/  FMUL R9, R8, R89 ;  /* 0x0000005908097220 */ /* 0x000fe20000400000 */
[----:B------:R-:W-:-:S03]  /*2c60*/  LEA R8, P2, R95, R6, 0x1 ;  /* 0x000000065f087211 */ /* 0x000fc600078408ff */
[----:B------:R-:W-:-:S05]  /*2c70*/  FFMA R9, R26, R88, R9 ;  /* 0x000000581a097223 */ /* 0x000fca0000000009 */
[----:B------:R-:W-:Y:S01]  /*2c80*/  F2FP.BF16.F32.PACK_AB R12, RZ, R9 ;  /* 0x00000009ff0c723e */ /* 0x000fe200000010ff */
[----:B------:R-:W-:-:S05]  /*2c90*/  IMAD.X R9, R19, 0x1, R7, P2 ;  /* 0x0000000113097824 */ /* 0x000fca00010e0607 */
[----:B------:R1:W-:Y:S01]  /*2ca0*/  @P0 STG.E.U16 desc[UR54][R8.64], R12 ;  /* 0x0000000c08000986 */ /* 0x0003e2000c101536 */
[----:B------:R-:W-:Y:S05]  /*2cb0*/  @!P1 BRA `(.L_x_40) ;  /* 0x0000000000049947 */ /* 0x000fea0003800000 */
[----:B------:R2:W5:Y:S02]  /*2cc0*/  LDG.E.LTC128B.U16 R15, desc[UR54][R4.64+0x2] ;  /* 0x00000236040f7981 */ /* 0x000564000c1e1520 */
.L_x_40:
[----:B------:R-:W-:Y:S05]  /*2cd0*/  BSYNC B1 ;  /* 0x0000000000017941 */ /* 0x000fea0003800000 */
.L_x_39:
[----:B-----5:R-:W-:Y:S01]  /*2ce0*/  IMAD.U32 R10, R15, 0x10000, RZ ;  /* 0x000100000f0a7824 */ /* 0x020fe200078e00ff */
[----:B------:R-:W-:Y:S01]  /*2cf0*/  ISETP.GT.AND P0, PT, R14, 0x8, PT ;  /* 0x000000080e00780c */ /* 0x000fe20003f04270 */
[----:B------:R-:W-:Y:S02]  /*2d00*/  BSSY B1, `(.L_x_41) ;  /* 0x0000008000017945 */ /* 0x000fe40003800000 */
[----:B------:R-:W-:Y:S01]  /*2d10*/  FMUL R10, R10, R89 ;  /* 0x000000590a0a7220 */ /* 0x000fe20000400000 */
[----:B------:R-:W-:-:S03]  /*2d20*/  ISETP.GT.AND P2, PT, R0, RZ, P0 ;  /* 0x000000ff0000720c */ /* 0x000fc60000744270 */
[----:B------:R-:W-:-:S05]  /*2d30*/  FFMA R10, R27, R88, R10 ;  /* 0x000000581b0a7223 */ /* 0x000fca000000000a */
[----:B------:R-:W-:-:S05]  /*2d40*/  F2FP.BF16.F32.PACK_AB R10, RZ, R10 ;  /* 0x0000000aff0a723e */ /* 0x000fca00000010ff */
[----:B------:R3:W-:Y:S01]  /*2d50*/  @P1 STG.E.U16 desc[UR54][R8.64+0x2], R10 ;  /* 0x0000020a08001986 */ /* 0x0007e2000c101536 */
[----:B------:R-:W-:Y:S05]  /*2d60*/  @!P2 BRA `(.L_x_42) ;  /* 0x000000000004a947 */ /* 0x000fea0003800000 */
[----:B------:R4:W5:Y:S02]  /*2d70*/  LDG.E.LTC128B.U16 R15, desc[UR54][R2.64+0x10] ;  /* 0x00001036020f7981 */ /* 0x000964000c1e1520 */
.L_x_42:
[----:B------:R-:W-:Y:S05]  /*2d80*/  BSYNC B1 ;  /* 0x0000000000017941 */ /* 0x000fea0003800000 */
.L_x_41:
[----:B---3-5:R-:W-:Y:S01]  /*2d90*/  IMAD.U32 R10, R15, 0x10000, RZ ;  /* 0x000100000f0a7824 */ /* 0x028fe200078e00ff */
        /* <DEDUP_REMOVED lines=9> */
.L_x_44:
[----:B------:R-:W-:Y:S05]  /*2e30*/  BSYNC B1 ;  /* 0x0000000000017941 */ /* 0x000fea0003800000 */
.L_x_43:
[----:B-----5:R-:W-:Y:S01]  /*2e40*/  IMAD.U32 R10, R15, 0x10000, RZ ;  /* 0x000100000f0a7824 */ /* 0x020fe200078e00ff */
[----:B------:R-:W-:Y:S01]  /*2e50*/  ISETP.GT.AND P0, PT, R0, 0x8, P0 ;  /* 0x000000080000780c */ /* 0x000fe20000704270 */
[----:B------:R-:W-:Y:S02]  /*2e60*/  BSSY B1, `(.L_x_45) ;  /* 0x0000007000017945 */ /* 0x000fe40003800000 */
[----:B------:R-:W-:-:S04]  /*2e70*/  FMUL R10, R10, R89 ;  /* 0x000000590a0a7220 */ /* 0x000fc80000400000 */
[----:B------:R-:W-:-:S05]  /*2e80*/  FFMA R10, R29, R88, R10 ;  /* 0x000000581d0a7223 */ /* 0x000fca000000000a */
[----:B------:R-:W-:-:S05]  /*2e90*/  F2FP.BF16.F32.PACK_AB R10, RZ, R10 ;  /* 0x0000000aff0a723e */ /* 0x000fca00000010ff */
[----:B------:R0:W-:Y:S01]  /*2ea0*/  @P3 STG.E.U16 desc[UR54][R6.64+0x12], R10 ;  /* 0x0000120a06003986 */ /* 0x0001e2000c101536 */
[----:B------:R-:W-:Y:S05]  /*2eb0*/  @!P0 BRA `(.L_x_46) ;  /* 0x0000000000048947 */ /* 0x000fea0003800000 */
[----:B------:R0:W5:Y:S02]  /*2ec0*/  LDG.E.LTC128B.U16 R15, desc[UR54][R4.64+0x10] ;  /* 0x00001036040f7981 */ /* 0x000164000c1e1520 */
.L_x_46:
[----:B------:R-:W-:Y:S05]  /*2ed0*/  BSYNC B1 ;  /* 0x0000000000017941 */ /* 0x000fea0003800000 */
.L_x_45:
[----:B0----5:R-:W-:Y:S01]  /*2ee0*/  IMAD.U32 R10, R15, 0x10000, RZ ;  /* 0x000100000f0a7824 */ /* 0x021fe200078e00ff */
[----:B------:R-:W-:Y:S01]  /*2ef0*/  ISETP.GT.AND P1, PT, R0, 0x8, P1 ;  /* 0x000000080000780c */ /* 0x000fe20000f24270 */
[----:B------:R-:W-:Y:S02]  /*2f00*/  BSSY B1, `(.L_x_47) ;  /* 0x0000007000017945 */ /* 0x000fe40003800000 */
[----:B---3--:R-:W-:-:S04]  /*2f10*/  FMUL R11, R10, R89 ;  /* 0x000000590a0b7220 */ /* 0x008fc80000400000 */
[----:B------:R-:W-:-:S05]  /*2f20*/  FFMA R11, R30, R88, R11 ;  /* 0x000000581e0b7223 */ /* 0x000fca000000000b */
[----:B------:R-:W-:-:S05]  /*2f30*/  F2FP.BF16.F32.PACK_AB R11, RZ, R11 ;  /* 0x0000000bff0b723e */ /* 0x000fca00000010ff */
[----:B------:R0:W-:Y:S01]  /*2f40*/  @P0 STG.E.U16 desc[UR54][R8.64+0x10], R11 ;  /* 0x0000100b08000986 */ /* 0x0001e2000c101536 */
[----:B------:R-:W-:Y:S05]  /*2f50*/  @!P1 BRA `(.L_x_48) ;  /* 0x0000000000049947 */ /* 0x000fea0003800000 */
[----:B------:R3:W5:Y:S02]  /*2f60*/  LDG.E.LTC128B.U16 R15, desc[UR54][R4.64+0x12] ;  /* 0x00001236040f7981 */ /* 0x000764000c1e1520 */
.L_x_48:
[----:B------:R-:W-:Y:S05]  /*2f70*/  BSYNC B1 ;  /* 0x0000000000017941 */ /* 0x000fea0003800000 */
.L_x_47:
        /* <DEDUP_REMOVED lines=10> */
.L_x_50:
[----:B------:R-:W-:Y:S05]  /*3020*/  BSYNC B1 ;  /* 0x0000000000017941 */ /* 0x000fea0003800000 */
.L_x_49:
[----:B0----5:R-:W-:Y:S01]  /*3030*/  IMAD.U32 R10, R15, 0x10000, RZ ;  /* 0x000100000f0a7824 */ /* 0x021fe200078e00ff */
        /* <DEDUP_REMOVED lines=9> */
.L_x_52:
[----:B------:R-:W-:Y:S05]  /*30d0*/  BSYNC B1 ;  /* 0x0000000000017941 */ /* 0x000fea0003800000 */
.L_x_51:
        /* <DEDUP_REMOVED lines=9> */
.L_x_54:
[----:B------:R-:W-:Y:S05]  /*3170*/  BSYNC B1 ;  /* 0x0000000000017941 */ /* 0x000fea0003800000 */
.L_x_53:
[----:B0----5:R-:W-:Y:S01]  /*3180*/  IMAD.U32 R10, R15, 0x10000, RZ ;  /* 0x000100000f0a7824 */ /* 0x021fe200078e00ff */
        /* <DEDUP_REMOVED lines=8> */
.L_x_56:
[----:B------:R-:W-:Y:S05]  /*3210*/  BSYNC B1 ;  /* 0x0000000000017941 */ /* 0x000fea0003800000 */
.L_x_55:
        /* <DEDUP_REMOVED lines=10> */
.L_x_58:
[----:B------:R-:W-:Y:S05]  /*32c0*/  BSYNC B1 ;  /* 0x0000000000017941 */ /* 0x000fea0003800000 */
.L_x_57:
        /* <DEDUP_REMOVED lines=10> */
.L_x_60:
[----:B------:R-:W-:Y:S05]  /*3370*/  BSYNC B1 ;  /* 0x0000000000017941 */ /* 0x000fea0003800000 */
.L_x_59:
        /* <DEDUP_REMOVED lines=9> */
.L_x_62:
[----:B------:R-:W-:Y:S05]  /*3410*/  BSYNC B1 ;  /* 0x0000000000017941 */ /* 0x000fea0003800000 */
.L_x_61:
        /* <DEDUP_REMOVED lines=9> */
.L_x_64:
[----:B------:R-:W-:Y:S05]  /*34b0*/  BSYNC B1 ;  /* 0x0000000000017941 */ /* 0x000fea0003800000 */
.L_x_63:
        /* <DEDUP_REMOVED lines=10> */
.L_x_66:
[----:B------:R-:W-:Y:S05]  /*3560*/  BSYNC B1 ;  /* 0x0000000000017941 */ /* 0x000fea0003800000 */
.L_x_65:
        /* <DEDUP_REMOVED lines=10> */
.L_x_68:
[----:B------:R-:W-:Y:S05]  /*3610*/  BSYNC B1 ;  /* 0x0000000000017941 */ /* 0x000fea0003800000 */
.L_x_67:
        /* <DEDUP_REMOVED lines=9> */
.L_x_70:
[----:B------:R-:W-:Y:S05]  /*36b0*/  BSYNC B1 ;  /* 0x0000000000017941 */ /* 0x000fea0003800000 */
.L_x_69:
        /* <DEDUP_REMOVED lines=9> */
.L_x_72:
[----:B------:R-:W-:Y:S05]  /*3750*/  BSYNC B1 ;  /* 0x0000000000017941 */ /* 0x000fea0003800000 */
.L_x_71:
        /* <DEDUP_REMOVED lines=10> */
.L_x_74:
[----:B------:R-:W-:Y:S05]  /*3800*/  BSYNC B1 ;  /* 0x0000000000017941 */ /* 0x000fea0003800000 */
.L_x_73:
        /* <DEDUP_REMOVED lines=10> */
.L_x_76:
[----:B------:R-:W-:Y:S05]  /*38b0*/  BSYNC B1 ;  /* 0x0000000000017941 */ /* 0x000fea0003800000 */
.L_x_75:
        /* <DEDUP_REMOVED lines=9> */
.L_x_78:
[----:B------:R-:W-:Y:S05]  /*3950*/  BSYNC B1 ;  /* 0x0000000000017941 */ /* 0x000fea0003800000 */
.L_x_77:
        /* <DEDUP_REMOVED lines=9> */
.L_x_80:
[----:B------:R-:W-:Y:S05]  /*39f0*/  BSYNC B1 ;  /* 0x0000000000017941 */ /* 0x000fea0003800000 */
.L_x_79:
        /* <DEDUP_REMOVED lines=10> */
.L_x_82:
[----:B------:R-:W-:Y:S05]  /*3aa0*/  BSYNC B1 ;  /* 0x0000000000017941 */ /* 0x000fea0003800000 */
.L_x_81:
        /* <DEDUP_REMOVED lines=10> */
.L_x_84:
[----:B------:R-:W-:Y:S05]  /*3b50*/  BSYNC B1 ;  /* 0x0000000000017941 */ /* 0x000fea0003800000 */
.L_x_83:
        /* <DEDUP_REMOVED lines=9> */
.L_x_86:
[----:B------:R-:W-:Y:S05]  /*3bf0*/  BSYNC B1 ;  /* 0x0000000000017941 */ /* 0x000fea0003800000 */
.L_x_85:
        /* <DEDUP_REMOVED lines=9> */
.L_x_88:
[----:B------:R-:W-:Y:S05]  /*3c90*/  BSYNC B1 ;  /* 0x0000000000017941 */ /* 0x000fea0003800000 */
.L_x_87:
        /* <DEDUP_REMOVED lines=10> */
.L_x_90:
[----:B------:R-:W-:Y:S05]  /*3d40*/  BSYNC B1 ;  /* 0x0000000000017941 */ /* 0x000fea0003800000 */
.L_x_89:
        /* <DEDUP_REMOVED lines=10> */
.L_x_92:
[----:B------:R-:W-:Y:S05]  /*3df0*/  BSYNC B1 ;  /* 0x0000000000017941 */ /* 0x000fea0003800000 */
.L_x_91:
        /* <DEDUP_REMOVED lines=9> */
.L_x_94:
[----:B------:R-:W-:Y:S05]  /*3e90*/  BSYNC B1 ;  /* 0x0000000000017941 */ /* 0x000fea0003800000 */
.L_x_93:
        /* <DEDUP_REMOVED lines=9> */
.L_x_96:
[----:B------:R-:W-:Y:S05]  /*3f30*/  BSYNC B1 ;  /* 0x0000000000017941 */ /* 0x000fea0003800000 */
.L_x_95:
        /* <DEDUP_REMOVED lines=10> */
.L_x_98:
[----:B------:R-:W-:Y:S05]  /*3fe0*/  BSYNC B1 ;  /* 0x0000000000017941 */ /* 0x000fea0003800000 */
.L_x_97:
        /* <DEDUP_REMOVED lines=10> */
.L_x_100:
[----:B------:R-:W-:Y:S05]  /*4090*/  BSYNC B1 ;  /* 0x0000000000017941 */ /* 0x000fea0003800000 */
.L_x_99:
        /* <DEDUP_REMOVED lines=9> */
.L_x_102:
[----:B------:R-:W-:Y:S05]  /*4130*/  BSYNC B1 ;  /* 0x0000000000017941 */ /* 0x000fea0003800000 */
.L_x_101:
        /* <DEDUP_REMOVED lines=9> */
.L_x_104:
[----:B------:R-:W-:Y:S05]  /*41d0*/  BSYNC B1 ;  /* 0x0000000000017941 */ /* 0x000fea0003800000 */
.L_x_103:
        /* <DEDUP_REMOVED lines=10> */
.L_x_106:
[----:B------:R-:W-:Y:S05]  /*4280*/  BSYNC B1 ;  /* 0x0000000000017941 */ /* 0x000fea0003800000 */
.L_x_105:
        /* <DEDUP_REMOVED lines=10> */
.L_x_108:
[----:B------:R-:W-:Y:S05]  /*4330*/  BSYNC B1 ;  /* 0x0000000000017941 */ /* 0x000fea0003800000 */
.L_x_107:
        /* <DEDUP_REMOVED lines=9> */
.L_x_110:
[----:B------:R-:W-:Y:S05]  /*43d0*/  BSYNC B1 ;  /* 0x0000000000017941 */ /* 0x000fea0003800000 */
.L_x_109:
        /* <DEDUP_REMOVED lines=9> */
.L_x_112:
[----:B------:R-:W-:Y:S05]  /*4470*/  BSYNC B1 ;  /* 0x0000000000017941 */ /* 0x000fea0003800000 */
.L_x_111:
        /* <DEDUP_REMOVED lines=10> */
.L_x_114:
[----:B------:R-:W-:Y:S05]  /*4520*/  BSYNC B1 ;  /* 0x0000000000017941 */ /* 0x000fea0003800000 */
.L_x_113:
        /* <DEDUP_REMOVED lines=10> */
.L_x_116:
[----:B------:R-:W-:Y:S05]  /*45d0*/  BSYNC B1 ;  /* 0x0000000000017941 */ /* 0x000fea0003800000 */
.L_x_115:
        /* <DEDUP_REMOVED lines=9> */
.L_x_118:
[----:B------:R-:W-:Y:S05]  /*4670*/  BSYNC B1 ;  /* 0x0000000000017941 */ /* 0x000fea0003800000 */
.L_x_117:
        /* <DEDUP_REMOVED lines=9> */
.L_x_120:
[----:B------:R-:W-:Y:S05]  /*4710*/  BSYNC B1 ;  /* 0x0000000000017941 */ /* 0x000fea0003800000 */
.L_x_119:
        /* <DEDUP_REMOVED lines=10> */
.L_x_122:
[----:B------:R-:W-:Y:S05]  /*47c0*/  BSYNC B1 ;  /* 0x0000000000017941 */ /* 0x000fea0003800000 */
.L_x_121:
        /* <DEDUP_REMOVED lines=10> */
.L_x_124:
[----:B------:R-:W-:Y:S05]  /*4870*/  BSYNC B1 ;  /* 0x0000000000017941 */ /* 0x000fea0003800000 */
.L_x_123:
        /* <DEDUP_REMOVED lines=9> */
.L_x_126:
[----:B------:R-:W-:Y:S05]  /*4910*/  BSYNC B1 ;  /* 0x0000000000017941 */ /* 0x000fea0003800000 */
.L_x_125:
        /* <DEDUP_REMOVED lines=9> */
.L_x_128:
[----:B------:R-:W-:Y:S05]  /*49b0*/  BSYNC B1 ;  /* 0x0000000000017941 */ /* 0x000fea0003800000 */
.L_x_127:
        /* <DEDUP_REMOVED lines=10> */
.L_x_130:
[----:B------:R-:W-:Y:S05]  /*4a60*/  BSYNC B1 ;  /* 0x0000000000017941 */ /* 0x000fea0003800000 */
.L_x_129:
        /* <DEDUP_REMOVED lines=10> */
.L_x_132:
[----:B------:R-:W-:Y:S05]  /*4b10*/  BSYNC B1 ;  /* 0x0000000000017941 */ /* 0x000fea0003800000 */
.L_x_131:
        /* <DEDUP_REMOVED lines=9> */
.L_x_134:
[----:B------:R-:W-:Y:S05]  /*4bb0*/  BSYNC B1 ;  /* 0x0000000000017941 */ /* 0x000fea0003800000 */
.L_x_133:
        /* <DEDUP_REMOVED lines=9> */
.L_x_136:
[----:B------:R-:W-:Y:S05]  /*4c50*/  BSYNC B1 ;  /* 0x0000000000017941 */ /* 0x000fea0003800000 */
.L_x_135:
        /* <DEDUP_REMOVED lines=10> */
.L_x_138:
[----:B------:R-:W-:Y:S05]  /*4d00*/  BSYNC B1 ;  /* 0x0000000000017941 */ /* 0x000fea0003800000 */
.L_x_137:
        /* <DEDUP_REMOVED lines=10> */
.L_x_140:
[----:B------:R-:W-:Y:S05]  /*4db0*/  BSYNC B1 ;  /* 0x0000000000017941 */ /* 0x000fea0003800000 */
.L_x_139:
        /* <DEDUP_REMOVED lines=9> */
.L_x_142:
[----:B------:R-:W-:Y:S05]  /*4e50*/  BSYNC B1 ;  /* 0x0000000000017941 */ /* 0x000fea0003800000 */
.L_x_141:
        /* <DEDUP_REMOVED lines=9> */
.L_x_144:
[----:B------:R-:W-:Y:S05]  /*4ef0*/  BSYNC B1 ;  /* 0x0000000000017941 */ /* 0x000fea0003800000 */
.L_x_143:
        /* <DEDUP_REMOVED lines=10> */
.L_x_146:
[----:B------:R-:W-:Y:S05]  /*4fa0*/  BSYNC B1 ;  /* 0x0000000000017941 */ /* 0x000fea0003800000 */
.L_x_145:
        /* <DEDUP_REMOVED lines=10> */
.L_x_148:
[----:B------:R-:W-:Y:S05]  /*5050*/  BSYNC B1 ;  /* 0x0000000000017941 */ /* 0x000fea0003800000 */
.L_x_147:
        /* <DEDUP_REMOVED lines=9> */
.L_x_150:
[----:B------:R-:W-:Y:S05]  /*50f0*/  BSYNC B1 ;  /* 0x0000000000017941 */ /* 0x000fea0003800000 */
.L_x_149:
        /* <DEDUP_REMOVED lines=9> */
.L_x_152:
[----:B------:R-:W-:Y:S05]  /*5190*/  BSYNC B1 ;  /* 0x0000000000017941 */ /* 0x000fea0003800000 */
.L_x_151:
        /* <DEDUP_REMOVED lines=10> */
.L_x_154:
[----:B------:R-:W-:Y:S05]  /*5240*/  BSYNC B1 ;  /* 0x0000000000017941 */ /* 0x000fea0003800000 */
.L_x_153:
        /* <DEDUP_REMOVED lines=10> */
.L_x_156:
[----:B------:R-:W-:Y:S05]  /*52f0*/  BSYNC B1 ;  /* 0x0000000000017941 */ /* 0x000fea0003800000 */
.L_x_155:
[----:B0---45:R-:W-:Y:S01]  /*5300*/  IMAD.U32 R2, R15, 0x10000, RZ ;  /* 0x000100000f027824 */ /* 0x031fe200078e00ff */
        /* <DEDUP_REMOVED lines=8> */
.L_x_158:
[----:B------:R-:W-:Y:S05]  /*5390*/  BSYNC B1 ;  /* 0x0000000000017941 */ /* 0x000fea0003800000 */
.L_x_157:
[----:B0----5:R-:W-:Y:S01]  /*53a0*/  IMAD.U32 R2, R15, 0x10000, RZ ;  /* 0x000100000f027824 */ /* 0x021fe200078e00ff */
[----:B------:R-:W-:Y:S01]  /*53b0*/  ISETP.GT.AND P1, PT, R0, 0x8, P1 ;  /* 0x000000080000780c */ /* 0x000fe20000f24270 */
[----:B------:R-:W-:Y:S02]  /*53c0*/  BSSY B1, `(.L_x_159) ;  /* 0x000000a000017945 */ /* 0x000fe40003800000 */
[----:B------:R-:W-:Y:S01]  /*53d0*/  FMUL R3, R2, R89 ;  /* 0x0000005902037220 */ /* 0x000fe20000400000 */
[----:B------:R-:W-:-:S03]  /*53e0*/  @P0 IMAD.MOV.U32 R2, RZ, RZ, R8 ;  /* 0x000000ffff020224 */ /* 0x000fc600078e0008 */
[----:B------:R-:W-:-:S05]  /*53f0*/  FFMA R3, R86, R88, R3 ;  /* 0x0000005856037223 */ /* 0x000fca0000000003 */
[----:B------:R-:W-:-:S04]  /*5400*/  F2FP.BF16.F32.PACK_AB R3, RZ, R3 ;  /* 0x00000003ff03723e */ /* 0x000fc800000010ff */
[----:B------:R-:W-:Y:S01]  /*5410*/  PRMT R6, R3, 0x7610, R6 ;  /* 0x0000761003067816 */ /* 0x000fe20000000006 */
[----:B------:R-:W-:-:S05]  /*5420*/  @P0 IMAD.MOV.U32 R3, RZ, RZ, R9 ;  /* 0x000000ffff030224 */ /* 0x000fca00078e0009 */
[----:B------:R0:W-:Y:S01]  /*5430*/  @P0 STG.E.U16 desc[UR54][R2.64+0xf0], R6 ;  /* 0x0000f00602000986 */ /* 0x0001e2000c101536 */
[----:B------:R-:W-:Y:S05]  /*5440*/  @!P1 BRA `(.L_x_160) ;  /* 0x0000000000049947 */ /* 0x000fea0003800000 */
[----:B------:R0:W5:Y:S02]  /*5450*/  LDG.E.LTC128B.U16 R15, desc[UR54][R4.64+0xf2] ;  /* 0x0000f236040f7981 */ /* 0x000164000c1e1520 */
.L_x_160:
[----:B------:R-:W-:Y:S05]  /*5460*/  BSYNC B1 ;  /* 0x0000000000017941 */ /* 0x000fea0003800000 */
.L_x_159:
[----:B------:R-:W-:Y:S05]  /*5470*/  @!P1 BRA `(.L_x_161) ;  /* 0x0000001000b09947 */ /* 0x000fea0003800000 */
[----:B-----5:R-:W-:-:S04]  /*5480*/  IMAD.U32 R0, R15, 0x10000, RZ ;  /* 0x000100000f007824 */ /* 0x020fc800078e00ff */
[----:B------:R-:W-:-:S04]  /*5490*/  FMUL R0, R0, R89 ;  /* 0x0000005900007220 */ /* 0x000fc80000400000 */
[----:B------:R-:W-:-:S05]  /*54a0*/  FFMA R0, R87, R88, R0 ;  /* 0x0000005857007223 */ /* 0x000fca0000000000 */
[----:B------:R-:W-:-:S05]  /*54b0*/  F2FP.BF16.F32.PACK_AB R0, RZ, R0 ;  /* 0x00000000ff00723e */ /* 0x000fca00000010ff */
[----:B------:R0:W-:Y:S01]  /*54c0*/  STG.E.U16 desc[UR54][R8.64+0xf2], R0 ;  /* 0x0000f20008007986 */ /* 0x0001e2000c101536 */
[----:B------:R-:W-:Y:S05]  /*54d0*/  BRA `(.L_x_161) ;  /* 0x0000001000987947 */ /* 0x000fea0003800000 */
.L_x_36:
[----:B------:R-:W-:Y:S01]  /*54e0*/  ISETP.GT.AND P3, PT, R14, 0x1, PT ;  /* 0x000000010e00780c */ /* 0x000fe20003f64270 */
[----:B------:R-:W-:Y:S01]  /*54f0*/  ULDC.64 UR4, c[0x0][0x5c0] ;  /* 0x0001700000047ab9 */ /* 0x000fe20000000a00 */
[-C--:B------:R-:W-:Y:S01]  /*5500*/  FMUL R24, R24, R88.reuse ;  /* 0x0000005818187220 */ /* 0x080fe20000400000 */
[-C--:B------:R-:W-:Y:S01]  /*5510*/  FMUL R25, R25, R88.reuse ;  /* 0x0000005819197220 */ /* 0x080fe20000400000 */
[----:B------:R-:W-:Y:S01]  /*5520*/  ISETP.GT.AND P1, PT, R0, RZ, P3 ;  /* 0x000000ff0000720c */ /* 0x000fe20001f24270 */
[-C--:B------:R-:W-:Y:S01]  /*5530*/  FMUL R26, R26, R88.reuse ;  /* 0x000000581a1a7220 */ /* 0x080fe20000400000 */
[----:B------:R-:W-:Y:S01]  /*5540*/  LEA R2, P4, R102, UR4, 0x1 ;  /* 0x0000000466027c11 */ /* 0x000fe2000f8808ff */
[----:B------:R-:W-:Y:S01]  /*5550*/  FMUL R27, R27, R88 ;  /* 0x000000581b1b7220 */ /* 0x000fe20000400000 */
[----:B------:R-:W-:Y:S01]  /*5560*/  F2FP.BF16.F32.PACK_AB R24, RZ, R24 ;  /* 0x00000018ff18723e */ /* 0x000fe200000010ff */
[-C--:B------:R-:W-:Y:S01]  /*5570*/  FMUL R28, R28, R88.reuse ;  /* 0x000000581c1c7220 */ /* 0x080fe20000400000 */
[----:B------:R-:W-:Y:S01]  /*5580*/  LEA.HI.X R3, R102, UR5, R7, 0x1, P4 ;  /* 0x0000000566037c11 */ /* 0x000fe2000a0f0c07 */
[-C--:B------:R-:W-:Y:S01]  /*5590*/  FMUL R29, R29, R88.reuse ;  /* 0x000000581d1d7220 */ /* 0x080fe20000400000 */
[----:B------:R-:W-:Y:S01]  /*55a0*/  F2FP.BF16.F32.PACK_AB R25, RZ, R25 ;  /* 0x00000019ff19723e */ /* 0x000fe200000010ff */
[-C--:B------:R-:W-:Y:S01]  /*55b0*/  FMUL R30, R30, R88.reuse ;  /* 0x000000581e1e7220 */ /* 0x080fe20000400000 */
[----:B------:R-:W-:Y:S01]  /*55c0*/  SHF.L.U64.HI R5, R95, 0x1, R94 ;  /* 0x000000015f057819 */ /* 0x000fe2000001025e */
[----:B------:R-:W-:Y:S01]  /*55d0*/  @P2 STG.E.U16 desc[UR54][R2.64], R24 ;  /* 0x0000001802002986 */ /* 0x000fe2000c101536 */
[----:B------:R-:W-:Y:S01]  /*55e0*/  ISETP.GT.AND P2, PT, R0, 0x8, P0 ;  /* 0x000000080000780c */ /* 0x000fe20000744270 */
[----:B------:R-:W-:Y:S01]  /*55f0*/  FMUL R31, R31, R88 ;  /* 0x000000581f1f7220 */ /* 0x000fe20000400000 */
[----:B------:R-:W-:Y:S01]  /*5600*/  LEA R4, P5, R95, R2, 0x1 ;  /* 0x000000025f047211 */ /* 0x000fe200078a08ff */
[----:B------:R-:W-:Y:S01]  /*5610*/  @P1 STG.E.U16 desc[UR54][R2.64+0x2], R25 ;  /* 0x0000021902001986 */ /* 0x000fe2000c101536 */
[----:B------:R-:W-:Y:S01]  /*5620*/  ISETP.GT.AND P1, PT, R14, 0x8, PT ;  /* 0x000000080e00780c */ /* 0x000fe20003f24270 */
[-C--:B------:R-:W-:Y:S01]  /*5630*/  FMUL R32, R32, R88.reuse ;  /* 0x0000005820207220 */ /* 0x080fe20000400000 */
[----:B------:R-:W-:Y:S01]  /*5640*/  ISETP.GT.AND P3, PT, R0, 0x8, P3 ;  /* 0x000000080000780c */ /* 0x000fe20001f64270 */
[----:B------:R-:W-:Y:S01]  /*5650*/  IMAD.X R5, R5, 0x1, R3, P5 ;  /* 0x0000000105057824 */ /* 0x000fe200028e0603 */
[----:B------:R-:W-:Y:S01]  /*5660*/  ISETP.GT.AND P0, PT, R14, 0x9, PT ;  /* 0x000000090e00780c */ /* 0x000fe20003f04270 */
[-C--:B------:R-:W-:Y:S01]  /*5670*/  FMUL R33, R33, R88.reuse ;  /* 0x0000005821217220 */ /* 0x080fe20000400000 */
[----:B------:R-:W-:Y:S01]  /*5680*/  ISETP.GT.AND P4, PT, R0, RZ, P1 ;  /* 0x000000ff0000720c */ /* 0x000fe20000f84270 */
[-C--:B------:R-:W-:Y:S01]  /*5690*/  FMUL R34, R34, R88.reuse ;  /* 0x0000005822227220 */ /* 0x080fe20000400000 */
[----:B------:R-:W-:Y:S01]  /*56a0*/  ISETP.GT.AND P5, PT, R0, RZ, P0 ;  /* 0x000000ff0000720c */ /* 0x000fe200007a4270 */
[----:B------:R-:W-:Y:S01]  /*56b0*/  FMUL R35, R35, R88 ;  /* 0x0000005823237220 */ /* 0x000fe20000400000 */
[----:B------:R-:W-:Y:S01]  /*56c0*/  F2FP.BF16.F32.PACK_AB R26, RZ, R26 ;  /* 0x0000001aff1a723e */ /* 0x000fe200000010ff */
[-C--:B------:R-:W-:Y:S01]  /*56d0*/  FMUL R36, R36, R88.reuse ;  /* 0x0000005824247220 */ /* 0x080fe20000400000 */
[----:B------:R-:W-:Y:S01]  /*56e0*/  F2FP.BF16.F32.PACK_AB R27, RZ, R27 ;  /* 0x0000001bff1b723e */ /* 0x000fe200000010ff */
[----:B------:R-:W-:Y:S01]  /*56f0*/  FMUL R37, R37, R88 ;  /* 0x0000005825257220 */ /* 0x000fe20000400000 */
[----:B------:R-:W-:Y:S01]  /*5700*/  F2FP.BF16.F32.PACK_AB R28, RZ, R28 ;  /* 0x0000001cff1c723e */ /* 0x000fe200000010ff */
[----:B------:R-:W-:Y:S01]  /*5710*/  @P2 STG.E.U16 desc[UR54][R4.64], R26 ;  /* 0x0000001a04002986 */ /* 0x000fe2000c101536 */
[----:B------:R-:W-:Y:S01]  /*5720*/  ISETP.GT.AND P1, PT, R0, 0x8, P1 ;  /* 0x000000080000780c */ /* 0x000fe20000f24270 */
[-C--:B------:R-:W-:Y:S01]  /*5730*/  FMUL R38, R38, R88.reuse ;  /* 0x0000005826267220 */ /* 0x080fe20000400000 */
[----:B------:R-:W-:Y:S01]  /*5740*/  F2FP.BF16.F32.PACK_AB R29, RZ, R29 ;  /* 0x0000001dff1d723e */ /* 0x000fe200000010ff */
[----:B------:R-:W-:Y:S01]  /*5750*/  @P3 STG.E.U16 desc[UR54][R4.64+0x2], R27 ;  /* 0x0000021b04003986 */ /* 0x000fe2000c101536 */
[----:B------:R-:W-:Y:S01]  /*5760*/  ISETP.GT.AND P3, PT, R14, 0x10, PT ;  /* 0x000000100e00780c */ /* 0x000fe20003f64270 */
[-C--:B------:R-:W-:Y:S01]  /*5770*/  FMUL R39, R39, R88.reuse ;  /* 0x0000005827277220 */ /* 0x080fe20000400000 */
[----:B------:R-:W-:Y:S01]  /*5780*/  ISETP.GT.AND P2, PT, R0, 0x8, P0 ;  /* 0x000000080000780c */ /* 0x000fe20000744270 */
[----:B------:R-:W-:Y:S01]  /*5790*/  @P4 STG.E.U16 desc[UR54][R2.64+0x10], R28 ;  /* 0x0000101c02004986 */ /* 0x000fe2000c101536 */
[----:B------:R-:W-:Y:S01]  /*57a0*/  ISETP.GT.AND P0, PT, R14, 0x11, PT ;  /* 0x000000110e00780c */ /* 0x000fe20003f04270 */
[-C--:B------:R-:W-:Y:S01]  /*57b0*/  FMUL R40, R40, R88.reuse ;  /* 0x0000005828287220 */ /* 0x080fe20000400000 */
[C---:B------:R-:W-:Y:S01]  /*57c0*/  ISETP.GT.AND P4, PT, R0.reuse, RZ, P3 ;  /* 0x000000ff0000720c */ /* 0x040fe20001f84270 */
[----:B------:R-:W-:Y:S01]  /*57d0*/  @P5 STG.E.U16 desc[UR54][R2.64+0x12], R29 ;  /* 0x0000121d02005986 */ /* 0x000fe2000c101536 */
        /* <DEDUP_REMOVED lines=153> */
[----:B------:R-:W-:Y:S01]  /*6170*/  FMUL R87, R87, R88 ;  /* 0x0000005857577220 */ /* 0x000fe20000400000 */
[----:B------:R-:W-:Y:S01]  /*6180*/  ISETP.GT.AND P2, PT, R0, 0x8, P0 ;  /* 0x000000080000780c */ /* 0x000fe20000744270 */
[----:B------:R-:W-:Y:S01]  /*6190*/  @P4 STG.E.U16 desc[UR54][R2.64+0x90], R60 ;  /* 0x0000903c02004986 */ /* 0x000fe2000c101536 */
[----:B------:R-:W-:-:S02]  /*61a0*/  ISETP.GT.AND P0, PT, R14, 0x51, PT ;  /* 0x000000510e00780c */ /* 0x000fc40003f04270 */
[C---:B------:R-:W-:Y:S01]  /*61b0*/  ISETP.GT.AND P4, PT, R0.reuse, RZ, P3 ;  /* 0x000000ff0000720c */ /* 0x040fe20001f84270 */
[----:B------:R-:W-:Y:S01]  /*61c0*/  @P5 STG.E.U16 desc[UR54][R2.64+0x92], R61 ;  /* 0x0000923d02005986 */ /* 0x000fe2000c101536 */
[C---:B------:R-:W-:Y:S02]  /*61d0*/  ISETP.GT.AND P5, PT, R0.reuse, RZ, P0 ;  /* 0x000000ff0000720c */ /* 0x040fe400007a4270 */
[----:B------:R-:W-:Y:S02]  /*61e0*/  F2FP.BF16.F32.PACK_AB R62, RZ, R62 ;  /* 0x0000003eff3e723e */ /* 0x000fe400000010ff */
[----:B------:R-:W-:Y:S02]  /*61f0*/  F2FP.BF16.F32.PACK_AB R63, RZ, R63 ;  /* 0x0000003fff3f723e */ /* 0x000fe400000010ff */
[----:B------:R-:W-:Y:S01]  /*6200*/  F2FP.BF16.F32.PACK_AB R64, RZ, R64 ;  /* 0x00000040ff40723e */ /* 0x000fe200000010ff */
[----:B------:R-:W-:Y:S01]  /*6210*/  @P1 STG.E.U16 desc[UR54][R4.64+0x90], R62 ;  /* 0x0000903e04001986 */ /* 0x000fe2000c101536 */
[----:B------:R-:W-:-:S02]  /*6220*/  ISETP.GT.AND P1, PT, R0, 0x8, P3 ;  /* 0x000000080000780c */ /* 0x000fc40001f24270 */
[----:B------:R-:W-:Y:S01]  /*6230*/  F2FP.BF16.F32.PACK_AB R65, RZ, R65 ;  /* 0x00000041ff41723e */ /* 0x000fe200000010ff */
[----:B------:R-:W-:Y:S01]  /*6240*/  @P2 STG.E.U16 desc[UR54][R4.64+0x92], R63 ;  /* 0x0000923f04002986 */ /* 0x000fe2000c101536 */
[----:B------:R-:W-:Y:S02]  /*6250*/  ISETP.GT.AND P2, PT, R14, 0x58, PT ;  /* 0x000000580e00780c */ /* 0x000fe40003f44270 */
[----:B------:R-:W-:Y:S01]  /*6260*/  ISETP.GT.AND P0, PT, R0, 0x8, P0 ;  /* 0x000000080000780c */ /* 0x000fe20000704270 */
[----:B------:R-:W-:Y:S01]  /*6270*/  @P4 STG.E.U16 desc[UR54][R2.64+0xa0], R64 ;  /* 0x0000a04002004986 */ /* 0x000fe2000c101536 */
[----:B------:R-:W-:Y:S02]  /*6280*/  ISETP.GT.AND P3, PT, R14, 0x59, PT ;  /* 0x000000590e00780c */ /* 0x000fe40003f64270 */
[C---:B------:R-:W-:Y:S01]  /*6290*/  ISETP.GT.AND P4, PT, R0.reuse, RZ, P2 ;  /* 0x000000ff0000720c */ /* 0x040fe20001784270 */
[----:B------:R-:W-:Y:S01]  /*62a0*/  @P5 STG.E.U16 desc[UR54][R2.64+0xa2], R65 ;  /* 0x0000a24102005986 */ /* 0x000fe2000c101536 */
[----:B------:R-:W-:-:S02]  /*62b0*/  ISETP.GT.AND P5, PT, R0, RZ, P3 ;  /* 0x000000ff0000720c */ /* 0x000fc40001fa4270 */
[----:B------:R-:W-:Y:S02]  /*62c0*/  F2FP.BF16.F32.PACK_AB R66, RZ, R66 ;  /* 0x00000042ff42723e */ /* 0x000fe400000010ff */
[----:B------:R-:W-:Y:S02]  /*62d0*/  F2FP.BF16.F32.PACK_AB R67, RZ, R67 ;  /* 0x00000043ff43723e */ /* 0x000fe400000010ff */
[----:B------:R-:W-:Y:S01]  /*62e0*/  F2FP.BF16.F32.PACK_AB R68, RZ, R68 ;  /* 0x00000044ff44723e */ /* 0x000fe200000010ff */
[----:B------:R-:W-:Y:S01]  /*62f0*/  @P1 STG.E.U16 desc[UR54][R4.64+0xa0], R66 ;  /* 0x0000a04204001986 */ /* 0x000fe2000c101536 */
[C---:B------:R-:W-:Y:S02]  /*6300*/  ISETP.GT.AND P1, PT, R0.reuse, 0x8, P2 ;  /* 0x000000080000780c */ /* 0x040fe40001724270 */
[----:B------:R-:W-:Y:S01]  /*6310*/  F2FP.BF16.F32.PACK_AB R69, RZ, R69 ;  /* 0x00000045ff45723e */ /* 0x000fe200000010ff */
[----:B------:R-:W-:Y:S01]  /*6320*/  @P0 STG.E.U16 desc[UR54][R4.64+0xa2], R67 ;  /* 0x0000a24304000986 */ /* 0x000fe2000c101536 */
[----:B------:R-:W-:-:S02]  /*6330*/  ISETP.GT.AND P2, PT, R0, 0x8, P3 ;  /* 0x000000080000780c */ /* 0x000fc40001f44270 */
[C---:B------:R-:W-:Y:S01]  /*6340*/  ISETP.GT.AND P3, PT, R14.reuse, 0x60, PT ;  /* 0x000000600e00780c */ /* 0x040fe20003f64270 */
[----:B------:R-:W-:Y:S01]  /*6350*/  @P4 STG.E.U16 desc[UR54][R2.64+0xb0], R68 ;  /* 0x0000b04402004986 */ /* 0x000fe2000c101536 */
[----:B------:R-:W-:Y:S02]  /*6360*/  ISETP.GT.AND P0, PT, R14, 0x61, PT ;  /* 0x000000610e00780c */ /* 0x000fe40003f04270 */
[C---:B------:R-:W-:Y:S01]  /*6370*/  ISETP.GT.AND P4, PT, R0.reuse, RZ, P3 ;  /* 0x000000ff0000720c */ /* 0x040fe20001f84270 */
[----:B------:R-:W-:Y:S01]  /*6380*/  @P5 STG.E.U16 desc[UR54][R2.64+0xb2], R69 ;  /* 0x0000b24502005986 */ /* 0x000fe2000c101536 */
[----:B------:R-:W-:Y:S02]  /*6390*/  ISETP.GT.AND P5, PT, R0, RZ, P0 ;  /* 0x000000ff0000720c */ /* 0x000fe400007a4270 */
[----:B------:R-:W-:Y:S02]  /*63a0*/  F2FP.BF16.F32.PACK_AB R70, RZ, R70 ;  /* 0x00000046ff46723e */ /* 0x000fe400000010ff */
[----:B------:R-:W-:-:S02]  /*63b0*/  F2FP.BF16.F32.PACK_AB R71, RZ, R71 ;  /* 0x00000047ff47723e */ /* 0x000fc400000010ff */
[----:B------:R-:W-:Y:S01]  /*63c0*/  F2FP.BF16.F32.PACK_AB R72, RZ, R72 ;  /* 0x00000048ff48723e */ /* 0x000fe200000010ff */
[----:B------:R-:W-:Y:S01]  /*63d0*/  @P1 STG.E.U16 desc[UR54][R4.64+0xb0], R70 ;  /* 0x0000b04604001986 */ /* 0x000fe2000c101536 */
[----:B------:R-:W-:Y:S02]  /*63e0*/  F2FP.BF16.F32.PACK_AB R73, RZ, R73 ;  /* 0x00000049ff49723e */ /* 0x000fe400000010ff */
[C---:B------:R-:W-:Y:S01]  /*63f0*/  ISETP.GT.AND P1, PT, R0.reuse, 0x8, P3 ;  /* 0x000000080000780c */ /* 0x040fe20001f24270 */
[----:B------:R-:W-:Y:S01]  /*6400*/  @P2 STG.E.U16 desc[UR54][R4.64+0xb2], R71 ;  /* 0x0000b24704002986 */ /* 0x000fe2000c101536 */
[----:B------:R-:W-:Y:S02]  /*6410*/  ISETP.GT.AND P0, PT, R0, 0x8, P0 ;  /* 0x000000080000780c */ /* 0x000fe40000704270 */
[----:B------:R-:W-:Y:S01]  /*6420*/  F2FP.BF16.F32.PACK_AB R74, RZ, R74 ;  /* 0x0000004aff4a723e */ /* 0x000fe200000010ff */
[----:B------:R-:W-:Y:S01]  /*6430*/  @P4 STG.E.U16 desc[UR54][R2.64+0xc0], R72 ;  /* 0x0000c04802004986 */ /* 0x000fe2000c101536 */
[----:B------:R-:W-:-:S02]  /*6440*/  ISETP.GT.AND P4, PT, R14, 0x68, PT ;  /* 0x000000680e00780c */ /* 0x000fc40003f84270 */
[----:B------:R-:W-:Y:S01]  /*6450*/  F2FP.BF16.F32.PACK_AB R75, RZ, R75 ;  /* 0x0000004bff4b723e */ /* 0x000fe200000010ff */
[----:B------:R-:W-:Y:S01]  /*6460*/  @P5 STG.E.U16 desc[UR54][R2.64+0xc2], R73 ;  /* 0x0000c24902005986 */ /* 0x000fe2000c101536 */
[----:B------:R-:W-:Y:S02]  /*6470*/  ISETP.GT.AND P5, PT, R14, 0x69, PT ;  /* 0x000000690e00780c */ /* 0x000fe40003fa4270 */
[C---:B------:R-:W-:Y:S01]  /*6480*/  ISETP.GT.AND P2, PT, R0.reuse, RZ, P4 ;  /* 0x000000ff0000720c */ /* 0x040fe20002744270 */
[----:B------:R-:W-:Y:S01]  /*6490*/  @P1 STG.E.U16 desc[UR54][R4.64+0xc0], R74 ;  /* 0x0000c04a04001986 */ /* 0x000fe2000c101536 */
[----:B------:R-:W-:Y:S02]  /*64a0*/  ISETP.GT.AND P6, PT, R0, RZ, P5 ;  /* 0x000000ff0000720c */ /* 0x000fe40002fc4270 */
[----:B------:R-:W-:Y:S01]  /*64b0*/  F2FP.BF16.F32.PACK_AB R76, RZ, R76 ;  /* 0x0000004cff4c723e */ /* 0x000fe200000010ff */
[----:B------:R-:W-:Y:S01]  /*64c0*/  @P0 STG.E.U16 desc[UR54][R4.64+0xc2], R75 ;  /* 0x0000c24b04000986 */ /* 0x000fe2000c101536 */
[----:B------:R-:W-:-:S02]  /*64d0*/  F2FP.BF16.F32.PACK_AB R77, RZ, R77 ;  /* 0x0000004dff4d723e */ /* 0x000fc400000010ff */
[----:B------:R-:W-:Y:S02]  /*64e0*/  ISETP.GT.AND P3, PT, R14, 0x70, PT ;  /* 0x000000700e00780c */ /* 0x000fe40003f64270 */
[----:B------:R-:W-:Y:S02]  /*64f0*/  ISETP.GT.AND P4, PT, R0, 0x8, P4 ;  /* 0x000000080000780c */ /* 0x000fe40002784270 */
[----:B------:R-:W-:Y:S01]  /*6500*/  F2FP.BF16.F32.PACK_AB R78, RZ, R78 ;  /* 0x0000004eff4e723e */ /* 0x000fe200000010ff */
[----:B------:R-:W-:Y:S01]  /*6510*/  @P2 STG.E.U16 desc[UR54][R2.64+0xd0], R76 ;  /* 0x0000d04c02002986 */ /* 0x000fe2000c101536 */
[----:B------:R-:W-:Y:S02]  /*6520*/  ISETP.GT.AND P2, PT, R14, 0x71, PT ;  /* 0x000000710e00780c */ /* 0x000fe40003f44270 */
[----:B------:R-:W-:Y:S01]  /*6530*/  F2FP.BF16.F32.PACK_AB R79, RZ, R79 ;  /* 0x0000004fff4f723e */ /* 0x000fe200000010ff */
[----:B------:R-:W-:Y:S01]  /*6540*/  @P6 STG.E.U16 desc[UR54][R2.64+0xd2], R77 ;  /* 0x0000d24d02006986 */ /* 0x000fe2000c101536 */
[----:B------:R-:W-:-:S02]  /*6550*/  ISETP.GT.AND P6, PT, R0, 0x8, P5 ;  /* 0x000000080000780c */ /* 0x000fc40002fc4270 */
[----:B------:R-:W-:Y:S02]  /*6560*/  ISETP.GT.AND P5, PT, R0, RZ, P3 ;  /* 0x000000ff0000720c */ /* 0x000fe40001fa4270 */
[----:B------:R-:W-:Y:S01]  /*6570*/  F2FP.BF16.F32.PACK_AB R80, RZ, R80 ;  /* 0x00000050ff50723e */ /* 0x000fe200000010ff */
[----:B------:R-:W-:Y:S01]  /*6580*/  @P4 STG.E.U16 desc[UR54][R4.64+0xd0], R78 ;  /* 0x0000d04e04004986 */ /* 0x000fe2000c101536 */
[C---:B------:R-:W-:Y:S02]  /*6590*/  ISETP.GT.AND P1, PT, R14.reuse, 0x78, PT ;  /* 0x000000780e00780c */ /* 0x040fe40003f24270 */
[----:B------:R-:W-:Y:S02]  /*65a0*/  ISETP.GT.AND P0, PT, R14, 0x79, PT ;  /* 0x000000790e00780c */ /* 0x000fe40003f04270 */
[C---:B------:R-:W-:Y:S02]  /*65b0*/  ISETP.GT.AND P4, PT, R0.reuse, RZ, P2 ;  /* 0x000000ff0000720c */ /* 0x040fe40001784270 */
[C---:B------:R-:W-:Y:S01]  /*65c0*/  ISETP.GT.AND P3, PT, R0.reuse, 0x8, P3 ;  /* 0x000000080000780c */ /* 0x040fe20001f64270 */
[----:B------:R-:W-:Y:S01]  /*65d0*/  @P6 STG.E.U16 desc[UR54][R4.64+0xd2], R79 ;  /* 0x0000d24f04006986 */ /* 0x000fe2000c101536 */
[----:B------:R-:W-:-:S02]  /*65e0*/  ISETP.GT.AND P2, PT, R0, 0x8, P2 ;  /* 0x000000080000780c */ /* 0x000fc40001744270 */
[C---:B------:R-:W-:Y:S01]  /*65f0*/  ISETP.GT.AND P6, PT, R0.reuse, RZ, P0 ;  /* 0x000000ff0000720c */ /* 0x040fe200007c4270 */
[----:B------:R-:W-:Y:S01]  /*6600*/  @P5 STG.E.U16 desc[UR54][R2.64+0xe0], R80 ;  /* 0x0000e05002005986 */ /* 0x000fe2000c101536 */
[C---:B------:R-:W-:Y:S02]  /*6610*/  ISETP.GT.AND P5, PT, R0.reuse, RZ, P1 ;  /* 0x000000ff0000720c */ /* 0x040fe40000fa4270 */
[C---:B------:R-:W-:Y:S02]  /*6620*/  ISETP.GT.AND P1, PT, R0.reuse, 0x8, P1 ;  /* 0x000000080000780c */ /* 0x040fe40000f24270 */
[----:B------:R-:W-:Y:S02]  /*6630*/  F2FP.BF16.F32.PACK_AB R81, RZ, R81 ;  /* 0x00000051ff51723e */ /* 0x000fe400000010ff */
[----:B------:R-:W-:Y:S02]  /*6640*/  F2FP.BF16.F32.PACK_AB R82, RZ, R82 ;  /* 0x00000052ff52723e */ /* 0x000fe400000010ff */
[----:B------:R-:W-:Y:S01]  /*6650*/  F2FP.BF16.F32.PACK_AB R83, RZ, R83 ;  /* 0x00000053ff53723e */ /* 0x000fe200000010ff */
[----:B------:R-:W-:Y:S01]  /*6660*/  @P4 STG.E.U16 desc[UR54][R2.64+0xe2], R81 ;  /* 0x0000e25102004986 */ /* 0x000fe2000c101536 */
[----:B------:R-:W-:-:S02]  /*6670*/  ISETP.GT.AND P0, PT, R0, 0x8, P0 ;  /* 0x000000080000780c */ /* 0x000fc40000704270 */
[----:B------:R-:W-:Y:S01]  /*6680*/  F2FP.BF16.F32.PACK_AB R84, RZ, R84 ;  /* 0x00000054ff54723e */ /* 0x000fe200000010ff */
[----:B------:R-:W-:Y:S01]  /*6690*/  @P3 STG.E.U16 desc[UR54][R4.64+0xe0], R82 ;  /* 0x0000e05204003986 */ /* 0x000fe2000c101536 */
[----:B------:R-:W-:Y:S02]  /*66a0*/  F2FP.BF16.F32.PACK_AB R85, RZ, R85 ;  /* 0x00000055ff55723e */ /* 0x000fe400000010ff */
[----:B------:R-:W-:Y:S01]  /*66b0*/  F2FP.BF16.F32.PACK_AB R86, RZ, R86 ;  /* 0x00000056ff56723e */ /* 0x000fe200000010ff */
[----:B------:R-:W-:Y:S01]  /*66c0*/  @P2 STG.E.U16 desc[UR54][R4.64+0xe2], R83 ;  /* 0x0000e25304002986 */ /* 0x000fe2000c101536 */
[----:B------:R-:W-:-:S03]  /*66d0*/  F2FP.BF16.F32.PACK_AB R87, RZ, R87 ;  /* 0x00000057ff57723e */ /* 0x000fc600000010ff */
[----:B------:R-:W-:Y:S04]  /*66e0*/  @P5 STG.E.U16 desc[UR54][R2.64+0xf0], R84 ;  /* 0x0000f05402005986 */ /* 0x000fe8000c101536 */
[----:B------:R0:W-:Y:S02]  /*66f0*/  @P6 STG.E.U16 desc[UR54][R2.64+0xf2], R85 ;  /* 0x0000f25502006986 */ /* 0x0001e4000c101536 */
[----:B0-----:R-:W-:Y:S02]  /*6700*/  @P1 IMAD.MOV.U32 R2, RZ, RZ, R4 ;  /* 0x000000ffff021224 */ /* 0x001fe400078e0004 */
[----:B------:R-:W-:-:S05]  /*6710*/  @P1 IMAD.MOV.U32 R3, RZ, RZ, R5 ;  /* 0x000000ffff031224 */ /* 0x000fca00078e0005 */
[----:B------:R0:W-:Y:S04]  /*6720*/  @P1 STG.E.U16 desc[UR54][R2.64+0xf0], R86 ;  /* 0x0000f05602001986 */ /* 0x0001e8000c101536 */
[----:B------:R0:W-:Y:S02]  /*6730*/  @P0 STG.E.U16 desc[UR54][R4.64+0xf2], R87 ;  /* 0x0000f25704000986 */ /* 0x0001e4000c101536 */
.L_x_161:
[----:B------:R-:W-:Y:S05]  /*6740*/  BSYNC B0 ;  /* 0x0000000000007941 */ /* 0x000fea0003800000 */
.L_x_35:
[----:B0-----:R-:W-:Y:S01]  /*6750*/  IMAD.U32 R2, RZ, RZ, UR52 ;  /* 0x00000034ff027e24 */ /* 0x001fe2000f8e00ff */
[----:B------:R-:W-:Y:S01]  /*6760*/  ULDC.64 UR4, c[0x0][0x650] ;  /* 0x0001940000047ab9 */ /* 0x000fe20000000a00 */
[----:B------:R-:W-:Y:S01]  /*6770*/  IMAD.U32 R3, RZ, RZ, UR53 ;  /* 0x00000035ff037e24 */ /* 0x000fe2000f8e00ff */
[----:B------:R0:W-:Y:S01]  /*6780*/  SYNCS.ARRIVE.TRANS64.A1T0 RZ, [R98+UR50], RZ ;  /* 0x000000ff62ff79a7 */ /* 0x0001e20008100032 */
[----:B------:R-:W-:Y:S01]  /*6790*/  PRMT R0, RZ, 0x7610, R0 ;  /* 0x00007610ff007816 */ /* 0x000fe20000000000 */
[----:B------:R-:W-:Y:S01]  /*67a0*/  IMAD.MOV.U32 R18, RZ, RZ, -0x1 ;  /* 0xffffffffff127424 */ /* 0x000fe200078e00ff */
[----:B------:R-:W-:Y:S01]  /*67b0*/  LEA R16, P0, R2, R16, 0x1 ;  /* 0x0000001002107211 */ /* 0x000fe200078008ff */
[----:B------:R-:W-:Y:S02]  /*67c0*/  IMAD.MOV.U32 R2, RZ, RZ, -0x1 ;  /* 0xffffffffff027424 */ /* 0x000fe400078e00ff */
[----:B------:R-:W-:Y:S01]  /*67d0*/  IMAD.MOV.U32 R19, RZ, RZ, -0x1 ;  /* 0xffffffffff137424 */ /* 0x000fe200078e00ff */
[----:B------:R-:W-:-:S02]  /*67e0*/  IADD3.X R17, R17, UR41, RZ, P0, !PT ;  /* 0x0000002911117c10 */ /* 0x000fc400087fe4ff */
[----:B------:R-:W-:-:S04]  /*67f0*/  ISETP.GE.U32.AND P0, PT, R16, UR4, PT ;  /* 0x0000000410007c0c */ /* 0x000fc8000bf06070 */
[----:B------:R-:W-:-:S13]  /*6800*/  ISETP.GE.U32.AND.EX P0, PT, R17, UR5, PT, P0 ;  /* 0x0000000511007c0c */ /* 0x000fda000bf06100 */
[----:B0-----:R-:W-:Y:S05]  /*6810*/  @P0 BRA `(.L_x_162) ;  /* 0x0000000400700947 */ /* 0x001fea0003800000 */
[----:B------:R-:W0:Y:S01]  /*6820*/  S2UR UR7, SR_CTAID.X ;  /* 0x00000000000779c3 */ /* 0x000e220000002500 */
[----:B------:R-:W-:Y:S01]  /*6830*/  ULDC.64 UR4, c[0x0][0x628] ;  /* 0x00018a0000047ab9 */ /* 0x000fe20000000a00 */
[----:B------:R-:W-:Y:S01]  /*6840*/  ULDC UR6, c[0x0][0x150] ;  /* 0x0000540000067ab9 */ /* 0x000fe20000000800 */
[----:B------:R-:W-:Y:S01]  /*6850*/  ISETP.NE.U32.AND P0, PT, RZ, UR4, PT ;  /* 0x00000004ff007c0c */ /* 0x000fe2000bf05070 */
[----:B------:R-:W-:Y:S01]  /*6860*/  ULDC UR15, c[0x0][0x630] ;  /* 0x00018c00000f7ab9 */ /* 0x000fe20000000800 */
[C---:B------:R-:W-:Y:S02]  /*6870*/  R2UR UR17, R16.reuse ;  /* 0x00000000101172ca */ /* 0x040fe400000e0000 */
[----:B------:R-:W-:Y:S01]  /*6880*/  ISETP.NE.AND.EX P0, PT, RZ, UR5, PT, P0 ;  /* 0x00000005ff007c0c */ /* 0x000fe2000bf05300 */
[----:B------:R-:W1:Y:S01]  /*6890*/  S2UR UR16, SR_CTAID.Y ;  /* 0x00000000001079c3 */ /* 0x000e620000002600 */
[----:B------:R-:W-:Y:S02]  /*68a0*/  R2UR UR12, R16 ;  /* 0x00000000100c72ca */ /* 0x000fe400000e0000 */
[----:B------:R-:W-:-:S02]  /*68b0*/  R2UR UR13, R17 ;  /* 0x00000000110d72ca */ /* 0x000fc400000e0000 */
[----:B0-----:R-:W-:-:S05]  /*68c0*/  I2FP.F32.U32 R0, UR7 ;  /* 0x0000000700007c45 */ /* 0x001fca0008201000 */
[----:B------:R-:W-:Y:S01]  /*68d0*/  FMUL R0, R0, UR6 ;  /* 0x0000000600007c20 */ /* 0x000fe20008400000 */
[----:B------:R-:W-:Y:S01]  /*68e0*/  ULDC UR6, c[0x0][0x154] ;  /* 0x0000550000067ab9 */ /* 0x000fe20000000800 */
[----:B-1----:R-:W-:-:S04]  /*68f0*/  I2FP.F32.U32 R2, UR16 ;  /* 0x0000001000027c45 */ /* 0x002fc80008201000 */
[----:B------:R-:W0:Y:S01]  /*6900*/  F2I.U32.TRUNC.NTZ R0, R0 ;  /* 0x0000000000007305 */ /* 0x000e22000020f000 */
[----:B------:R-:W-:Y:S01]  /*6910*/  FMUL R2, R2, UR6 ;  /* 0x0000000602027c20 */ /* 0x000fe20008400000 */
[----:B------:R-:W-:Y:S06]  /*6920*/  @!P0 BRA `(.L_x_163) ;  /* 0x0000000000308947 */ /* 0x000fec0003800000 */
        /* <DEDUP_REMOVED lines=12> */
.L_x_163:
[----:B------:R-:W-:Y:S01]  /*69f0*/  USHF.R.U64 UR6, UR12, UR15, UR13 ;  /* 0x0000000f0c067299 */ /* 0x000fe2000800120d */
[----:B------:R-:W-:Y:S01]  /*6a00*/  R2UR UR5, R17 ;  /* 0x00000000110572ca */ /* 0x000fe200000e0000 */
[----:B------:R-:W-:Y:S01]  /*6a10*/  USHF.R.U32.HI UR4, URZ, UR15, UR13 ;  /* 0x0000000f3f047299 */ /* 0x000fe2000801160d */
[----:B------:R-:W1:Y:S01]  /*6a20*/  F2I.U32.TRUNC.NTZ R2, R2 ;  /* 0x0000000200027305 */ /* 0x000e62000020f000 */
[----:B------:R-:W-:Y:S01]  /*6a30*/  UIADD3 UR9, UP0, URZ, -UR6, URZ ;  /* 0x800000063f097290 */ /* 0x000fe2000ff1e03f */
[----:B------:R-:W-:Y:S01]  /*6a40*/  ULDC.64 UR10, c[0x0][0x620] ;  /* 0x00018800000a7ab9 */ /* 0x000fe20000000a00 */
[----:B------:R-:W-:Y:S02]  /*6a50*/  ULDC UR14, c[0x0][0x608] ;  /* 0x00018200000e7ab9 */ /* 0x000fe40000000800 */
[----:B------:R-:W-:Y:S01]  /*6a60*/  UIADD3.X UR4, URZ, ~UR4, URZ, UP0, !UPT ;  /* 0x800000043f047290 */ /* 0x000fe200087fe43f */
[----:B------:R-:W-:Y:S01]  /*6a70*/  ULDC UR15, c[0x0][0x658] ;  /* 0x00019600000f7ab9 */ /* 0x000fe20000000800 */
[----:B------:R-:W-:-:S02]  /*6a80*/  ULDC UR12, c[0x0][0x144] ;  /* 0x00005100000c7ab9 */ /* 0x000fc40000000800 */
[----:B------:R-:W-:Y:S01]  /*6a90*/  UIMAD UR8, UR4, UR10, URZ ;  /* 0x0000000a040872a4 */ /* 0x000fe2000f8e023f */
[----:B------:R-:W-:Y:S02]  /*6aa0*/  ULDC UR22, c[0x0][0x148] ;  /* 0x0000520000167ab9 */ /* 0x000fe40000000800 */
[----:B------:R-:W-:Y:S01]  /*6ab0*/  UMOV UR4, UR17 ;  /* 0x0000001100047c82 */ /* 0x000fe20008000000 */
[----:B------:R-:W-:Y:S02]  /*6ac0*/  UIMAD UR8, UR9, UR11, UR8 ;  /* 0x0000000b090872a4 */ /* 0x000fe4000f8e0208 */
[----:B------:R-:W-:Y:S01]  /*6ad0*/  UIMAD.WIDE.U32 UR4, UR9, UR10, UR4 ;  /* 0x0000000a090472a5 */ /* 0x000fe2000f8e0004 */
[----:B0-----:R-:W-:Y:S01]  /*6ae0*/  R2UR UR9, R0 ;  /* 0x00000000000972ca */ /* 0x001fe200000e0000 */
[----:B------:R-:W-:Y:S01]  /*6af0*/  ULDC UR20, c[0x0][0x648] ;  /* 0x0001920000147ab9 */ /* 0x000fe20000000800 */
[----:B-1----:R-:W-:Y:S01]  /*6b00*/  R2UR UR13, R2 ;  /* 0x00000000020d72ca */ /* 0x002fe200000e0000 */
[----:B------:R-:W-:Y:S01]  /*6b10*/  UIADD3 UR8, UR5, UR8, URZ ;  /* 0x0000000805087290 */ /* 0x000fe2000fffe03f */
[----:B------:R-:W-:-:S02]  /*6b20*/  ULDC UR21, c[0x0][0x638] ;  /* 0x00018e0000157ab9 */ /* 0x000fc40000000800 */
[----:B------:R-:W-:Y:S02]  /*6b30*/  ULDC UR5, c[0x0][0x618] ;  /* 0x0001860000057ab9 */ /* 0x000fe40000000800 */
[----:B------:R-:W-:Y:S02]  /*6b40*/  USHF.R.U64 UR10, UR4, UR5, UR8 ;  /* 0x00000005040a7299 */ /* 0x000fe40008001208 */
[----:B------:R-:W-:-:S03]  /*6b50*/  USHF.R.U32.HI UR8, URZ, UR5, UR8 ;  /* 0x000000053f087299 */ /* 0x000fc60008011608 */
[----:B------:R-:W-:Y:S01]  /*6b60*/  ULDC.64 UR4, c[0x0][0x640] ;  /* 0x0001900000047ab9 */ /* 0x000fe20000000a00 */
[----:B------:R-:W-:Y:S01]  /*6b70*/  USHF.R.U64 UR11, UR10, UR14, UR8 ;  /* 0x0000000e0a0b7299 */ /* 0x000fe20008001208 */
[----:B------:R-:W-:Y:S01]  /*6b80*/  ISETP.NE.U32.AND P0, PT, RZ, UR4, PT ;  /* 0x00000004ff007c0c */ /* 0x000fe2000bf05070 */
[----:B------:R-:W-:Y:S02]  /*6b90*/  USHF.R.U32.HI UR8, URZ, UR14, UR8 ;  /* 0x0000000e3f087299 */ /* 0x000fe40008011608 */
[----:B------:R-:W-:Y:S01]  /*6ba0*/  UIADD3 UR9, -UR9, URZ, URZ ;  /* 0x0000003f09097290 */ /* 0x000fe2000fffe13f */
[----:B------:R-:W-:Y:S01]  /*6bb0*/  ISETP.NE.AND.EX P0, PT, RZ, UR5, PT, P0 ;  /* 0x00000005ff007c0c */ /* 0x000fe2000bf05300 */
[----:B------:R-:W-:Y:S02]  /*6bc0*/  USHF.R.U64 UR17, UR11, UR15, UR8 ;  /* 0x0000000f0b117299 */ /* 0x000fe40008001208 */
[----:B------:R-:W-:Y:S02]  /*6bd0*/  UIADD3 UR18, -UR13, URZ, URZ ;  /* 0x0000003f0d127290 */ /* 0x000fe4000fffe13f */
[----:B------:R-:W-:-:S02]  /*6be0*/  USHF.R.U32.HI UR15, URZ, UR15, UR8 ;  /* 0x0000000f3f0f7299 */ /* 0x000fc40008011608 */
[----:B------:R-:W-:Y:S01]  /*6bf0*/  UIMAD UR19, UR12, UR9, UR7 ;  /* 0x000000090c1372a4 */ /* 0x000fe2000f8e0207 */
[----:B------:R-:W-:-:S05]  /*6c00*/  UMOV UR14, UR17 ;  /* 0x00000011000e7c82 */ /* 0x000fca0008000000 */
[----:B------:R-:W-:Y:S06]  /*6c10*/  @!P0 BRA `(.L_x_164) ;  /* 0x0000000000288947 */ /* 0x000fec0003800000 */
        /* <DEDUP_REMOVED lines=10> */
.L_x_164:
[----:B------:R-:W-:Y:S01]  /*6cc0*/  UISETP.NE.AND UP0, UPT, UR38, URZ, UPT ;  /* 0x0000003f2600728c */ /* 0x000fe2000bf05270 */
[----:B------:R-:W-:Y:S01]  /*6cd0*/  IMAD.MOV.U32 R0, RZ, RZ, 0x1 ;  /* 0x00000001ff007424 */ /* 0x000fe200078e00ff */
[----:B------:R-:W-:Y:S01]  /*6ce0*/  USHF.R.U64 UR5, UR14, UR20, UR15 ;  /* 0x000000140e057299 */ /* 0x000fe2000800120f */
[----:B------:R-:W-:Y:S01]  /*6cf0*/  IMAD.U32 R19, RZ, RZ, UR6 ;  /* 0x00000006ff137e24 */ /* 0x000fe2000f8e00ff */
[----:B------:R-:W-:Y:S02]  /*6d00*/  ULOP3.LUT UR4, UR11, UR47, URZ, 0xc0, !UPT ;  /* 0x0000002f0b047292 */ /* 0x000fe4000f8ec03f */
[----:B------:R-:W-:Y:S02]  /*6d10*/  UIADD3 UR7, -UR5, URZ, URZ ;  /* 0x0000003f05077290 */ /* 0x000fe4000fffe13f */
[----:B------:R-:W-:Y:S02]  /*6d20*/  UIMAD UR4, UR44, UR5, UR4 ;  /* 0x000000052c0472a4 */ /* 0x000fe4000f8e0204 */
[----:B------:R-:W-:-:S02]  /*6d30*/  ULOP3.LUT UR10, UR10, UR43, URZ, 0xc0, !UPT ;  /* 0x0000002b0a0a7292 */ /* 0x000fc4000f8ec03f */
[----:B------:R-:W-:Y:S02]  /*6d40*/  @UP0 UIMAD UR19, UR22, UR18, UR16 ;  /* 0x00000012161302a4 */ /* 0x000fe4000f8e0210 */
[----:B------:R-:W-:Y:S01]  /*6d50*/  UIMAD UR5, UR7, UR21, UR17 ;  /* 0x00000015070572a4 */ /* 0x000fe2000f8e0211 */
[----:B------:R-:W-:Y:S02]  /*6d60*/  ULDC UR8, c[0x0][0x600] ;  /* 0x0001800000087ab9 */ /* 0x000fe40000000800 */
[----:B------:R-:W-:Y:S01]  /*6d70*/  ULDC UR7, c[0x0][0x610] ;  /* 0x0001840000077ab9 */ /* 0x000fe20000000800 */
[----:B------:R-:W-:Y:S02]  /*6d80*/  UIMAD UR5, UR5, UR8, UR10 ;  /* 0x00000008050572a4 */ /* 0x000fe4000f8e020a */
[----:B------:R-:W-:-:S04]  /*6d90*/  UIMAD UR4, UR4, UR7, UR19 ;  /* 0x00000007040472a4 */ /* 0x000fc8000f8e0213 */
[----:B------:R-:W-:Y:S02]  /*6da0*/  USEL UR7, UR5, UR4, !UP0 ;  /* 0x0000000405077287 */ /* 0x000fe4000c000000 */
[----:B------:R-:W-:-:S04]  /*6db0*/  USEL UR4, UR4, UR5, !UP0 ;  /* 0x0000000504047287 */ /* 0x000fc8000c000000 */
[----:B------:R-:W-:Y:S02]  /*6dc0*/  IMAD.U32 R2, RZ, RZ, UR7 ;  /* 0x00000007ff027e24 */ /* 0x000fe4000f8e00ff */
[----:B------:R-:W-:-:S07]  /*6dd0*/  IMAD.U32 R18, RZ, RZ, UR4 ;  /* 0x00000004ff127e24 */ /* 0x000fce000f8e00ff */
.L_x_162:
[----:B------:R-:W-:Y:S01]  /*6de0*/  UIADD3 UR45, UR36, UR45, URZ ;  /* 0x0000002d242d7290 */ /* 0x000fe2000fffe03f */
[----:B------:R-:W-:Y:S02]  /*6df0*/  LOP3.LUT P0, RZ, R0, 0xff, RZ, 0xc0, !PT ;  /* 0x000000ff00ff7812 */ /* 0x000fe4000780c0ff */
[----:B------:R-:W-:Y:S01]  /*6e00*/  LOP3.LUT R100, R100, 0x1, RZ, 0x3c, !PT ;  /* 0x0000000164647812 */ /* 0x000fe200078e3cff */
[----:B------:R-:W-:Y:S02]  /*6e10*/  USHF.R.U32.HI UR4, URZ, 0x2, UR45 ;  /* 0x000000023f047899 */ /* 0x000fe4000801162d */
[----:B------:R-:W-:Y:S02]  /*6e20*/  UISETP.GT.U32.AND UP0, UPT, UR45, 0x3, UPT ;  /* 0x000000032d00788c */ /* 0x000fe4000bf04070 */
[----:B------:R-:W-:Y:S02]  /*6e30*/  ULOP3.LUT UR4, UR4, 0x1, URZ, 0xc0, !UPT ;  /* 0x0000000104047892 */ /* 0x000fe4000f8ec03f */
[----:B------:R-:W-:-:S02]  /*6e40*/  UISETP.LT.U32.AND UP0, UPT, UR36, 0x4, UP0 ;  /* 0x000000042400788c */ /* 0x000fc40008701070 */
[----:B------:R-:W-:Y:S02]  /*6e50*/  UISETP.NE.U32.AND UP1, UPT, UR4, 0x1, UPT ;  /* 0x000000010400788c */ /* 0x000fe4000bf25070 */
[----:B------:R-:W-:Y:S02]  /*6e60*/  USEL UR5, URZ, 0x1, !UP0 ;  /* 0x000000013f057887 */ /* 0x000fe4000c000000 */
[----:B------:R-:W-:Y:S02]  /*6e70*/  UISETP.GT.U32.AND UP1, UPT, UR36, 0x3, !UP1 ;  /* 0x000000032400788c */ /* 0x000fe4000cf24070 */
[----:B------:R-:W-:Y:S02]  /*6e80*/  ULOP3.LUT UR45, UR45, 0x3, URZ, 0xc0, !UPT ;  /* 0x000000032d2d7892 */ /* 0x000fe4000f8ec03f */
[----:B------:R-:W-:-:S04]  /*6e90*/  USEL UR4, URZ, 0x1, !UP1 ;  /* 0x000000013f047887 */ /* 0x000fc8000c800000 */
[----:B------:R-:W-:Y:S01]  /*6ea0*/  ULOP3.LUT UR48, UR4, UR48, UR5, 0x96, !UPT ;  /* 0x0000003004307292 */ /* 0x000fe2000f8e9605 */
[----:B------:R-:W-:Y:S11]  /*6eb0*/  @P0 BRA `(.L_x_165) ;  /* 0xffffffa800680947 */ /* 0x000ff6000383ffff */
[----:B------:R-:W-:Y:S05]  /*6ec0*/  EXIT ;  /* 0x000000000000794d */ /* 0x000fea0003800000 */
.L_x_16:
[----:B------:R-:W-:-:S08]  /*6ed0*/  ISETP.NE.AND P0, PT, RZ, UR6, PT ;  /* 0x00000006ff007c0c */ /* 0x000fd0000bf05270 */
[----:B------:R-:W0:-:S00]  /*6ee0*/  USETMAXREG.DEALLOC.CTAPOOL 0x28 ;  /* 0x00000028000079c8 */ /* 0x000e0000080e0500 */
[----:B------:R-:W-:Y:S05]  /*6ef0*/  @P0 EXIT ;  /* 0x000000000000094d */ /* 0x000fea0003800000 */
[----:B0-----:R-:W-:Y:S01]  /*6f00*/  LOP3.LUT P0, RZ, R0, 0xff, RZ, 0xc0, !PT ;  /* 0x000000ff00ff7812 */ /* 0x001fe2000780c0ff */
[----:B------:R-:W-:Y:S02]  /*6f10*/  IMAD.MOV.U32 R0, RZ, RZ, 0x1 ;  /* 0x00000001ff007424 */ /* 0x000fe400078e00ff */
[----:B------:R-:W-:-:S10]  /*6f20*/  IMAD.MOV.U32 R8, RZ, RZ, RZ ;  /* 0x000000ffff087224 */ /* 0x000fd400078e00ff */
[----:B------:R-:W-:Y:S05]  /*6f30*/  @!P0 BRA `(.L_x_166) ;  /* 0x0000000c00608947 */ /* 0x000fea0003800000 */
[----:B------:R-:W0:Y:S01]  /*6f40*/  S2R R11, SR_CgaCtaId ;  /* 0x00000000000b7919 */ /* 0x000e220000008800 */
[----:B------:R-:W-:Y:S01]  /*6f50*/  LOP3.LUT P0, RZ, R3, 0x1f, RZ, 0xc0, !PT ;  /* 0x0000001f03ff7812 */ /* 0x000fe2000780c0ff */
[----:B------:R-:W-:Y:S01]  /*6f60*/  ULDC UR5, c[0x0][0x658] ;  /* 0x0001960000057ab9 */ /* 0x000fe20000000800 */
[----:B------:R-:W-:Y:S01]  /*6f70*/  UMOV UR6, 0xffffffff ;  /* 0xffffffff00067882 */ /* 0x000fe20000000000 */
[----:B------:R-:W-:Y:S01]  /*6f80*/  BSSY B0, `(.L_x_166) ;  /* 0x00000d3000007945 */ /* 0x000fe20003800000 */
[----:B------:R-:W-:Y:S01]  /*6f90*/  USHF.L.U32 UR6, UR6, UR5, URZ ;  /* 0x0000000506067299 */ /* 0x000fe2000800063f */
[C---:B------:R-:W-:Y:S01]  /*6fa0*/  ISETP.NE.AND P3, PT, R4.reuse, RZ, PT ;  /* 0x000000ff0400720c */ /* 0x040fe20003f65270 */
[----:B------:R-:W-:Y:S01]  /*6fb0*/  IMAD.MOV.U32 R10, RZ, RZ, 0x1 ;  /* 0x00000001ff0a7424 */ /* 0x000fe200078e00ff */
[----:B------:R-:W-:Y:S01]  /*6fc0*/  ISETP.NE.OR P0, PT, R4, RZ, !P0 ;  /* 0x000000ff0400720c */ /* 0x000fe20004705670 */
[----:B------:R-:W-:Y:S01]  /*6fd0*/  IMAD.MOV.U32 R0, RZ, RZ, 0x1 ;  /* 0x00000001ff007424 */ /* 0x000fe200078e00ff */
[----:B------:R-:W-:Y:S01]  /*6fe0*/  ULDC UR4, c[0x0][0x600] ;  /* 0x0001800000047ab9 */ /* 0x000fe20000000800 */
[----:B------:R-:W-:Y:S01]  /*6ff0*/  IMAD.MOV.U32 R8, RZ, RZ, RZ ;  /* 0x000000ffff087224 */ /* 0x000fe200078e00ff */
[----:B------:R-:W-:Y:S01]  /*7000*/  UMOV UR7, 0x1 ;  /* 0x0000000100077882 */ /* 0x000fe20000000000 */
[----:B------:R-:W-:-:S02]  /*7010*/  UIADD3 UR21, UR37, 0x1, URZ ;  /* 0x0000000125157890 */ /* 0x000fc4000fffe03f */
[----:B------:R-:W-:Y:S02]  /*7020*/  ULOP3.LUT UR13, UR40, 0x2, URZ, 0xfc, !UPT ;  /* 0x00000002280d7892 */ /* 0x000fe4000f8efc3f */
[----:B------:R-:W-:Y:S02]  /*7030*/  UIADD3 UR4, UR4, -0x1, URZ ;  /* 0xffffffff04047890 */ /* 0x000fe4000fffe03f */
[----:B------:R-:W-:Y:S02]  /*7040*/  USHF.L.U32 UR5, UR7, UR5, URZ ;  /* 0x0000000507057299 */ /* 0x000fe4000800063f */
[----:B------:R-:W-:Y:S01]  /*7050*/  ULOP3.LUT UR6, URZ, UR6, URZ, 0x33, !UPT ;  /* 0x000000063f067292 */ /* 0x000fe2000f8e333f */
[----:B------:R-:W-:Y:S01]  /*7060*/  ULDC.64 UR30, c[0x0][0x198] ;  /* 0x00006600001e7ab9 */ /* 0x000fe20000000a00 */
[C---:B0-----:R-:W-:Y:S02]  /*7070*/  IMAD.SHL.U32 R9, R11.reuse, 0x40, RZ ;  /* 0x000000400b097824 */ /* 0x041fe400078e00ff */
[----:B------:R-:W-:-:S03]  /*7080*/  IMAD.SHL.U32 R11, R11, 0x1000, RZ ;  /* 0x000010000b0b7824 */ /* 0x000fc600078e00ff */
[----:B------:R-:W-:-:S07]  /*7090*/  LOP3.LUT R9, R9, 0x40, RZ, 0xc0, !PT ;  /* 0x0000004009097812 */ /* 0x000fce00078ec0ff */
.L_x_178:
[----:B------:R-:W-:-:S03]  /*70a0*/  UMOV UR7, 0xffffffff ;  /* 0xffffffff00077882 */ /* 0x000fc60000000000 */
[----:B------:R-:W-:Y:S05]  /*70b0*/  BRA.DIV UR7, `(.L_x_167) ;  /* 0x0000001207187947 */ /* 0x000fea000b800000 */
[----:B------:R-:W-:-:S13]  /*70c0*/  ELECT P6, URZ, PT ;  /* 0x00000000003f782f */ /* 0x000fda00038c0000 */
.L_x_191:
[----:B------:R-:W0:Y:S01]  /*70d0*/  LDC R3, c[0x0][0x28c] ;  /* 0x0000a300ff037b82 */ /* 0x000e220000000800 */
[----:B------:R-:W-:Y:S01]  /*70e0*/  BSSY B1, `(.L_x_168) ;  /* 0x0000047000017945 */ /* 0x000fe20003800000 */
[----:B0-----:R-:W-:-:S13]  /*70f0*/  ISETP.LT.OR P6, PT, R3, 0x1, !P6 ;  /* 0x000000010300780c */ /* 0x001fda00077c1670 */
[----:B------:R-:W-:Y:S05]  /*7100*/  @P6 BRA `(.L_x_169) ;  /* 0x0000000400106947 */ /* 0x000fea0003800000 */
[----:B------:R-:W-:Y:S02]  /*7110*/  IMAD R6, R2, 0x80, R9 ;  /* 0x0000008002067824 */ /* 0x000fe400078e0209 */
[----:B------:R-:W-:Y:S02]  /*7120*/  IMAD.SHL.U32 R18, R18, 0x40, RZ ;  /* 0x0000004012127824 */ /* 0x000fe400078e00ff */
[----:B------:R-:W-:Y:S02]  /*7130*/  IMAD.MOV.U32 R12, RZ, RZ, RZ ;  /* 0x000000ffff0c7224 */ /* 0x000fe400078e00ff */
[----:B------:R-:W-:Y:S02]  /*7140*/  IMAD.U32 R14, RZ, RZ, UR21 ;  /* 0x00000015ff0e7e24 */ /* 0x000fe4000f8e00ff */
[----:B------:R-:W-:Y:S02]  /*7150*/  IMAD.MOV.U32 R2, RZ, RZ, R0 ;  /* 0x000000ffff027224 */ /* 0x000fe400078e0000 */
[----:B------:R-:W-:-:S07]  /*7160*/  IMAD.MOV.U32 R3, RZ, RZ, R8 ;  /* 0x000000ffff037224 */ /* 0x000fce00078e0008 */
.L_x_173:
[----:B------:R-:W0:Y:S01]  /*7170*/  S2R R5, SR_CgaCtaId ;  /* 0x0000000000057919 */ /* 0x000e220000008800 */
[----:B------:R-:W-:-:S04]  /*7180*/  MOV R4, 0x400 ;  /* 0x0000040000047802 */ /* 0x000fc80000000f00 */
[----:B0-----:R-:W-:Y:S02]  /*7190*/  LEA R13, R5, R4, 0x18 ;  /* 0x00000004050d7211 */ /* 0x001fe400078ec0ff */
[----:B------:R-:W-:Y:S01]  /*71a0*/  SHF.L.U32 R4, R2, 0x1f, RZ ;  /* 0x0000001f02047819 */ /* 0x000fe200000006ff */
[----:B------:R-:W0:Y:S02]  /*71b0*/  @!P3 LDC R5, c[0x0][0x500] ;  /* 0x00014000ff05bb82 */ /* 0x000e240000000800 */
[----:B------:R-:W-:-:S04]  /*71c0*/  IMAD R7, R3, 0x8, R13 ;  /* 0x0000000803077824 */ /* 0x000fc800078e020d */
[----:B------:R-:W1:Y:S02]  /*71d0*/  SYNCS.PHASECHK.TRANS64.TRYWAIT P1, [R7+URZ+0x20], R4 ;  /* 0x00002004070075a7 */ /* 0x000e64000802017f */
[----:B-1----:R-:W-:Y:S05]  /*71e0*/  @!P1 BRA `(.L_x_170) ;  /* 0x0000000c00ec9947 */ /* 0x002fea0003800000 */
.L_x_192:
[----:B------:R-:W-:Y:S01]  /*71f0*/  UPRMT UR7, UR13, 0x9910, URZ ;  /* 0x000099100d077896 */ /* 0x000fe2000800003f */
[----:B0-----:R0:W-:Y:S03]  /*7200*/  @!P3 SYNCS.ARRIVE.TRANS64 RZ, [R7+URZ], R5 ;  /* 0x0000000507ffb9a7 */ /* 0x0011e6000800003f */
[----:B------:R-:W-:-:S06]  /*7210*/  UISETP.NE.AND UP0, UPT, UR7, 0x2, UPT ;  /* 0x000000020700788c */ /* 0x000fcc000bf05270 */
[----:B------:R-:W-:-:S13]  /*7220*/  PLOP3.LUT P1, PT, PT, PT, UP0, 0x80, 0x0 ;  /* 0x000000000000781c */ /* 0x000fda0003f2f008 */
[----:B0-----:R-:W-:Y:S05]  /*7230*/  @P1 BRA `(.L_x_171) ;  /* 0x0000000000041947 */ /* 0x001fea0003800000 */
[----:B------:R-:W-:Y:S01]  /*7240*/  BPT.TRAP 0x1 ;  /* 0x000000040000795c */ /* 0x000fe20000300000 */
.L_x_171:
[----:B------:R-:W-:Y:S05]  /*7250*/  @P0 BRA `(.L_x_172) ;  /* 0x0000000000040947 */ /* 0x000fea0003800000 */
[----:B------:R-:W-:Y:S01]  /*7260*/  BPT.TRAP 0x1 ;  /* 0x000000040000795c */ /* 0x000fe20000300000 */
.L_x_172:
[----:B-1----:R-:W-:Y:S01]  /*7270*/  IMAD.SHL.U32 R4, R3, 0x4000, RZ ;  /* 0x0000400003047824 */ /* 0x002fe200078e00ff */
[----:B------:R-:W-:Y:S01]  /*7280*/  R2UR UR34, R12 ;  /* 0x000000000c2272ca */ /* 0x000fe200000e0000 */
[----:B------:R-:W-:Y:S01]  /*7290*/  VIADD R14, R14, 0xffffffff ;  /* 0xffffffff0e0e7836 */ /* 0x000fe20000000000 */
[----:B------:R-:W-:Y:S01]  /*72a0*/  R2UR UR33, R7 ;  /* 0x00000000072172ca */ /* 0x000fe200000e0000 */
[----:B------:R-:W-:Y:S01]  /*72b0*/  IMAD.IADD R5, R13, 0x1, R4 ;  /* 0x000000010d057824 */ /* 0x000fe200078e0204 */
[----:B------:R-:W-:Y:S01]  /*72c0*/  LOP3.LUT R4, R4, 0x1000, R11, 0xf8, !PT ;  /* 0x0000100004047812 */ /* 0x000fe200078ef80b */
[----:B------:R-:W-:Y:S01]  /*72d0*/  UIADD3 UR14, UP0, UR30, 0xf0, URZ ;  /* 0x000000f01e0e7890 */ /* 0x000fe2000ff1e03f */
[----:B------:R-:W-:Y:S01]  /*72e0*/  R2UR UR36, R19 ;  /* 0x00000000132472ca */ /* 0x000fe200000e0000 */
[----:B------:R-:W-:Y:S01]  /*72f0*/  UIADD3 UR42, UP1, UR30, 0x1f0, URZ ;  /* 0x000001f01e2a7890 */ /* 0x000fe2000ff3e03f */
[----:B------:R-:W-:Y:S01]  /*7300*/  R2UR UR24, R5 ;  /* 0x00000000051872ca */ /* 0x000fe200000e0000 */
[----:B------:R-:W-:Y:S01]  /*7310*/  IMAD R4, R4, 0x2, R13 ;  /* 0x0000000204047824 */ /* 0x000fe200078e020d */
[----:B------:R-:W-:Y:S01]  /*7320*/  R2UR UR35, R18 ;  /* 0x00000000122372ca */ /* 0x000fe200000e0000 */
[----:B------:R-:W-:Y:S01]  /*7330*/  UIADD3.X UR15, URZ, UR31, URZ, UP0, !UPT ;  /* 0x0000001f3f0f7290 */ /* 0x000fe200087fe43f */
[----:B------:R-:W-:Y:S01]  /*7340*/  R2UR UR19, R6 ;  /* 0x00000000061372ca */ /* 0x000fe200000e0000 */
[----:B------:R-:W-:Y:S01]  /*7350*/  UIADD3 UR26, UR34, 0x40, URZ ;  /* 0x00000040221a7890 */ /* 0x000fe2000fffe03f */
[----:B------:R-:W-:Y:S01]  /*7360*/  R2UR UR8, R4 ;  /* 0x00000000040872ca */ /* 0x000fe200000e0000 */
[----:B------:R-:W-:Y:S01]  /*7370*/  UIADD3.X UR43, URZ, UR31, URZ, UP1, !UPT ;  /* 0x0000001f3f2b7290 */ /* 0x000fe20008ffe43f */
[----:B------:R-:W-:Y:S01]  /*7380*/  ISETP.GT.AND P2, PT, R14, 0x1, PT ;  /* 0x000000010e00780c */ /* 0x000fe20003f44270 */
[----:B------:R-:W-:Y:S01]  /*7390*/  VIADD R3, R3, 0x1 ;  /* 0x0000000103037836 */ /* 0x000fe20000000000 */
[----:B------:R-:W-:Y:S01]  /*73a0*/  UMOV UR22, 0x0 ;  /* 0x0000000000167882 */ /* 0x000fe20000000000 */
[----:B------:R-:W-:Y:S01]  /*73b0*/  UMOV UR23, 0x10000000 ;  /* 0x1000000000177882 */ /* 0x000fe20000000000 */
[----:B------:R-:W-:Y:S01]  /*73c0*/  UMOV UR25, UR33 ;  /* 0x0000002100197c82 */ /* 0x000fe20008000000 */
[----:B------:R-:W-:Y:S01]  /*73d0*/  UIADD3 UR32, UR24, 0x180, URZ ;  /* 0x0000018018207890 */ /* 0x000fe2000fffe03f */
[----:B------:R-:W-:Y:S01]  /*73e0*/  ISETP.NE.AND P1, PT, R3, 0x4, PT ;  /* 0x000000040300780c */ /* 0x000fe20003f25270 */
[----:B------:R-:W-:Y:S01]  /*73f0*/  UIADD3 UR24, UR24, 0x2180, URZ ;  /* 0x0000218018187890 */ /* 0x000fe2000fffe03f */
[----:B------:R-:W-:Y:S01]  /*7400*/  VIADD R12, R12, 0x80 ;  /* 0x000000800c0c7836 */ /* 0x000fe20000000000 */
[----:B------:R-:W-:Y:S01]  /*7410*/  UMOV UR28, UR36 ;  /* 0x00000024001c7c82 */ /* 0x000fe20008000000 */
[----:B------:R-:W-:Y:S01]  /*7420*/  UMOV UR27, UR35 ;  /* 0x00000023001b7c82 */ /* 0x000fe20008000000 */
[----:B------:R-:W-:Y:S01]  /*7430*/  UIADD3 UR16, UR8, 0x10180, URZ ;  /* 0x0001018008107890 */ /* 0x000fe2000fffe03f */
[----:B------:R-:W-:Y:S01]  /*7440*/  SEL R5, RZ, 0x1, P1 ;  /* 0x00000001ff057807 */ /* 0x000fe20000800000 */
[----:B------:R-:W-:Y:S01]  /*7450*/  UIADD3 UR8, UR8, 0x14180, URZ ;  /* 0x0001418008087890 */ /* 0x000fe2000fffe03f */
[----:B------:R0:W-:Y:S01]  /*7460*/  UTMALDG.3D [UR32], [UR14], desc[UR22] ;  /* 0x000016200e0075b4 */ /* 0x0001e20008011000 */
[----:B------:R-:W-:Y:S01]  /*7470*/  UMOV UR7, 0x30000 ;  /* 0x0003000000077882 */ /* 0x000fe20000000000 */
[----:B------:R-:W-:Y:S01]  /*7480*/  UMOV UR17, UR33 ;  /* 0x0000002100117c82 */ /* 0x000fe20008000000 */
[----:B------:R-:W-:Y:S01]  /*7490*/  UMOV UR18, UR34 ;  /* 0x0000002200127c82 */ /* 0x000fe20008000000 */
[----:B------:R-:W-:Y:S01]  /*74a0*/  UMOV UR20, UR36 ;  /* 0x0000002400147c82 */ /* 0x000fe20008000000 */
[----:B------:R-:W-:Y:S01]  /*74b0*/  UMOV UR9, UR33 ;  /* 0x0000002100097c82 */ /* 0x000fe20008000000 */
[----:B------:R-:W-:Y:S01]  /*74c0*/  UMOV UR11, UR19 ;  /* 0x00000013000b7c82 */ /* 0x000fe20008000000 */
[----:B------:R-:W-:Y:S01]  /*74d0*/  UMOV UR12, UR36 ;  /* 0x00000024000c7c82 */ /* 0x000fe20008000000 */
[----:B------:R0:W-:Y:S01]  /*74e0*/  UTMALDG.3D [UR24], [UR14], desc[UR22] ;  /* 0x000016180e0075b4 */ /* 0x0001e20008011000 */
[----:B------:R-:W-:Y:S01]  /*74f0*/  UMOV UR10, UR26 ;  /* 0x0000001a000a7c82 */ /* 0x000fe20008000000 */
[----:B------:R-:W-:-:S02]  /*7500*/  LOP3.LUT R2, R2, R5, RZ, 0x3c, !PT ;  /* 0x0000000502027212 */ /* 0x000fc400078e3cff */
[----:B------:R-:W-:Y:S01]  /*7510*/  SEL R3, R3, RZ, P1 ;  /* 0x000000ff03037207 */ /* 0x000fe20000800000 */
[----:B------:R0:W-:Y:S01]  /*7520*/  UTMALDG.3D.MULTICAST [UR16], [UR42], UR7, desc[UR22] ;  /* 0x000016102a0073b4 */ /* 0x0001e20008011807 */
[----:B------:R0:W-:Y:S02]  /*7530*/  UTMALDG.3D.MULTICAST [UR8], [UR42], UR7, desc[UR22] ;  /* 0x000016082a0073b4 */ /* 0x0001e40008011807 */
[----:B0-----:R-:W-:Y:S05]  /*7540*/  @P2 BRA `(.L_x_173) ;  /* 0xfffffffc00082947 */ /* 0x001fea000383ffff */
.L_x_169:
[----:B------:R-:W-:Y:S05]  /*7550*/  BSYNC B1 ;  /* 0x0000000000017941 */ /* 0x000fea0003800000 */
.L_x_168:
[----:B------:R-:W-:Y:S01]  /*7560*/  LOP3.LUT P4, RZ, R10, 0xff, RZ, 0xc0, !PT ;  /* 0x000000ff0aff7812 */ /* 0x000fe2000788c0ff */
[----:B------:R-:W-:Y:S01]  /*7570*/  VIADD R8, R8, UR37 ;  /* 0x0000002508087c36 */ /* 0x000fe20008000000 */
[----:B------:R-:W-:Y:S01]  /*7580*/  ULDC.64 UR8, c[0x0][0x650] ;  /* 0x0001940000087ab9 */ /* 0x000fe20000000a00 */
[----:B------:R-:W-:Y:S01]  /*7590*/  BSSY B1, `(.L_x_174) ;  /* 0x000006f000017945 */ /* 0x000fe20003800000 */
[----:B------:R-:W-:Y:S01]  /*75a0*/  IMAD.MOV.U32 R18, RZ, RZ, -0x1 ;  /* 0xffffffffff127424 */ /* 0x000fe200078e00ff */
[----:B------:R-:W-:Y:S01]  /*75b0*/  PRMT R10, RZ, 0x7610, R10 ;  /* 0x00007610ff0a7816 */ /* 0x000fe2000000000a */
[----:B------:R-:W-:Y:S01]  /*75c0*/  IMAD.MOV.U32 R19, RZ, RZ, -0x1 ;  /* 0xffffffffff137424 */ /* 0x000fe200078e00ff */
[C---:B------:R-:W-:Y:S02]  /*75d0*/  ISETP.GT.U32.AND P1, PT, R8.reuse, 0x3, PT ;  /* 0x000000030800780c */ /* 0x040fe40003f24070 */
[----:B------:R-:W-:Y:S02]  /*75e0*/  SHF.R.U32.HI R2, RZ, 0x2, R8 ;  /* 0x00000002ff027819 */ /* 0x000fe40000011608 */
[----:B------:R-:W-:-:S02]  /*75f0*/  LOP3.LUT R8, R8, 0x3, RZ, 0xc0, !PT ;  /* 0x0000000308087812 */ /* 0x000fc400078ec0ff */
[----:B------:R-:W0:Y:S01]  /*7600*/  @P4 S2R R4, SR_CgaCtaId ;  /* 0x0000000000044919 */ /* 0x000e220000008800 */
[----:B------:R-:W-:Y:S02]  /*7610*/  @P4 MOV R3, 0x400 ;  /* 0x0000040000034802 */ /* 0x000fe40000000f00 */
[----:B------:R-:W-:-:S04]  /*7620*/  LOP3.LUT R2, R2, 0x1, RZ, 0xc0, !PT ;  /* 0x0000000102027812 */ /* 0x000fc800078ec0ff */
[----:B------:R-:W-:Y:S02]  /*7630*/  ISETP.NE.U32.AND P2, PT, R2, 0x1, PT ;  /* 0x000000010200780c */ /* 0x000fe40003f45070 */
[----:B0-----:R-:W-:Y:S01]  /*7640*/  @P4 LEA R3, R4, R3, 0x18 ;  /* 0x0000000304034211 */ /* 0x001fe200078ec0ff */
[----:B------:R-:W-:-:S03]  /*7650*/  IMAD.U32 R4, RZ, RZ, UR37 ;  /* 0x00000025ff047e24 */ /* 0x000fc6000f8e00ff */
[----:B------:R0:W-:Y:S01]  /*7660*/  @P4 SYNCS.ARRIVE.TRANS64.A1T0 RZ, [R3+URZ+0x78], RZ ;  /* 0x000078ff03ff49a7 */ /* 0x0001e2000810003f */
[----:B------:R-:W-:Y:S02]  /*7670*/  IADD3 R16, P4, R16, UR52, RZ ;  /* 0x0000003410107c10 */ /* 0x000fe4000ff9e0ff */
[----:B------:R-:W-:Y:S02]  /*7680*/  ISETP.LT.U32.AND P1, PT, R4, 0x4, P1 ;  /* 0x000000040400780c */ /* 0x000fe40000f21070 */
[----:B------:R-:W-:Y:S02]  /*7690*/  IADD3.X R17, R17, UR39, RZ, P4, !PT ;  /* 0x0000002711117c10 */ /* 0x000fe4000a7fe4ff */
[----:B------:R-:W-:Y:S02]  /*76a0*/  ISETP.GE.U32.AND P4, PT, R16, UR8, PT ;  /* 0x0000000810007c0c */ /* 0x000fe4000bf86070 */
[----:B0-----:R-:W-:Y:S02]  /*76b0*/  SEL R3, RZ, 0x1, !P1 ;  /* 0x00000001ff037807 */ /* 0x001fe40004800000 */
[----:B------:R-:W-:-:S02]  /*76c0*/  ISETP.GE.U32.AND.EX P1, PT, R17, UR9, PT, P4 ;  /* 0x0000000911007c0c */ /* 0x000fc4000bf26140 */
[----:B------:R-:W-:-:S04]  /*76d0*/  ISETP.GT.U32.AND P2, PT, R4, 0x3, !P2 ;  /* 0x000000030400780c */ /* 0x000fc80005744070 */
[----:B------:R-:W-:-:S04]  /*76e0*/  SEL R2, RZ, 0x1, !P2 ;  /* 0x00000001ff027807 */ /* 0x000fc80005000000 */
[--C-:B------:R-:W-:Y:S01]  /*76f0*/  LOP3.LUT R0, R2, R0, R3.reuse, 0x96, !PT ;  /* 0x0000000002007212 */ /* 0x100fe200078e9603 */
[----:B------:R-:W-:Y:S01]  /*7700*/  IMAD.MOV.U32 R2, RZ, RZ, -0x1 ;  /* 0xffffffffff027424 */ /* 0x000fe200078e00ff */
[----:B------:R-:W-:Y:S01]  /*7710*/  PRMT R3, RZ, 0x7610, R3 ;  /* 0x00007610ff037816 */ /* 0x000fe20000000003 */
[----:B------:R-:W-:Y:S06]  /*7720*/  @P1 BRA `(.L_x_175) ;  /* 0x0000000400541947 */ /* 0x000fec0003800000 */
[----:B------:R-:W0:Y:S01]  /*7730*/  S2UR UR7, SR_CTAID.X ;  /* 0x00000000000779c3 */ /* 0x000e220000002500 */
[----:B------:R-:W-:Y:S01]  /*7740*/  ULDC.64 UR8, c[0x0][0x628] ;  /* 0x00018a0000087ab9 */ /* 0x000fe20000000a00 */
[----:B------:R-:W-:Y:S01]  /*7750*/  ULDC UR10, c[0x0][0x150] ;  /* 0x00005400000a7ab9 */ /* 0x000fe20000000800 */
[----:B------:R-:W-:Y:S01]  /*7760*/  ISETP.NE.U32.AND P1, PT, RZ, UR8, PT ;  /* 0x00000008ff007c0c */ /* 0x000fe2000bf25070 */
[----:B------:R-:W-:Y:S01]  /*7770*/  ULDC UR11, c[0x0][0x630] ;  /* 0x00018c00000b7ab9 */ /* 0x000fe20000000800 */
[----:B------:R-:W-:Y:S01]  /*7780*/  ULDC UR14, c[0x0][0x154] ;  /* 0x00005500000e7ab9 */ /* 0x000fe20000000800 */
[----:B------:R-:W-:Y:S01]  /*7790*/  IMAD.MOV.U32 R2, RZ, RZ, R16 ;  /* 0x000000ffff027224 */ /* 0x000fe200078e0010 */
[----:B------:R-:W-:Y:S01]  /*77a0*/  ISETP.NE.AND.EX P1, PT, RZ, UR9, PT, P1 ;  /* 0x00000009ff007c0c */ /* 0x000fe2000bf25310 */
[----:B------:R-:W1:Y:S01]  /*77b0*/  S2UR UR12, SR_CTAID.Y ;  /* 0x00000000000c79c3 */ /* 0x000e620000002600 */
[----:B0-----:R-:W-:-:S05]  /*77c0*/  I2FP.F32.U32 R3, UR7 ;  /* 0x0000000700037c45 */ /* 0x001fca0008201000 */
[----:B------:R-:W-:Y:S01]  /*77d0*/  FMUL R12, R3, UR10 ;  /* 0x0000000a030c7c20 */ /* 0x000fe20008400000 */
[----:B------:R-:W-:-:S05]  /*77e0*/  IMAD.MOV.U32 R3, RZ, RZ, R17 ;  /* 0x000000ffff037224 */ /* 0x000fca00078e0011 */
[----:B------:R-:W-:Y:S05]  /*77f0*/  @!P1 BRA `(.L_x_176) ;  /* 0x0000000000289947 */ /* 0x000fea0003800000 */
[----:B------:R-:W-:Y:S02]  /*7800*/  ULDC UR10, c[0x0][0x634] ;  /* 0x00018d00000a7ab9 */ /* 0x000fe40000000800 */
[----:B------:R-:W-:-:S05]  /*7810*/  IADD3 R7, P1, R16, UR10, RZ ;  /* 0x0000000a10077c10 */ /* 0x000fca000ff3e0ff */
[----:B------:R-:W-:-:S04]  /*7820*/  IMAD.X R13, RZ, RZ, R17, P1 ;  /* 0x000000ffff0d7224 */ /* 0x000fc800008e0611 */
[----:B------:R-:W-:-:S04]  /*7830*/  IMAD.WIDE.U32 R4, R13, UR8, RZ ;  /* 0x000000080d047c25 */ /* 0x000fc8000f8e00ff */
[----:B------:R-:W-:-:S04]  /*7840*/  IMAD.WIDE.U32 R4, P1, R7, UR9, R4 ;  /* 0x0000000907047c25 */ /* 0x000fc8000f820004 */
[----:B------:R-:W-:-:S04]  /*7850*/  IMAD.WIDE.U32 R6, R7, UR8, RZ ;  /* 0x0000000807067c25 */ /* 0x000fc8000f8e00ff */
[----:B------:R-:W-:Y:S01]  /*7860*/  IMAD.X R3, RZ, RZ, RZ, P1 ;  /* 0x000000ffff037224 */ /* 0x000fe200008e06ff */
[----:B------:R-:W-:Y:S01]  /*7870*/  IADD3 RZ, P1, R7, R4, RZ ;  /* 0x0000000407ff7210 */ /* 0x000fe20007f3e0ff */
[----:B------:R-:W-:-:S04]  /*7880*/  IMAD.MOV.U32 R2, RZ, RZ, R5 ;  /* 0x000000ffff027224 */ /* 0x000fc800078e0005 */
[----:B------:R-:W-:-:S08]  /*7890*/  IMAD.WIDE.U32.X R2, R13, UR9, R2, P1 ;  /* 0x000000090d027c25 */ /* 0x000fd000088e0402 */
.L_x_176:
[--C-:B------:R-:W-:Y:S01]  /*78a0*/  SHF.R.U64 R19, R2, UR11, R3.reuse ;  /* 0x0000000b02137c19 */ /* 0x100fe20008001203 */
[----:B------:R-:W0:Y:S01]  /*78b0*/  F2I.U32.TRUNC.NTZ R12, R12 ;  /* 0x0000000c000c7305 */ /* 0x000e22000020f000 */
[----:B------:R-:W-:Y:S01]  /*78c0*/  SHF.R.U32.HI R2, RZ, UR11, R3 ;  /* 0x0000000bff027c19 */ /* 0x000fe20008011603 */
[----:B------:R-:W-:Y:S01]  /*78d0*/  ULDC.64 UR8, c[0x0][0x620] ;  /* 0x0001880000087ab9 */ /* 0x000fe20000000a00 */
[----:B------:R-:W-:Y:S01]  /*78e0*/  IADD3 R5, P1, RZ, -R19, RZ ;  /* 0x80000013ff057210 */ /* 0x000fe20007f3e0ff */
[----:B------:R-:W-:Y:S01]  /*78f0*/  ULDC UR11, c[0x0][0x658] ;  /* 0x00019600000b7ab9 */ /* 0x000fe20000000800 */
[----:B-1----:R-:W-:Y:S01]  /*7900*/  I2FP.F32.U32 R4, UR12 ;  /* 0x0000000c00047c45 */ /* 0x002fe20008201000 */
[----:B------:R-:W-:Y:S02]  /*7910*/  ULDC UR16, c[0x0][0x648] ;  /* 0x0001920000107ab9 */ /* 0x000fe40000000800 */
[----:B------:R-:W-:Y:S02]  /*7920*/  IMAD.X R2, RZ, RZ, ~R2, P1 ;  /* 0x000000ffff027224 */ /* 0x000fe400008e0e02 */
[----:B------:R-:W-:Y:S01]  /*7930*/  FMUL R6, R4, UR14 ;  /* 0x0000000e04067c20 */ /* 0x000fe20008400000 */
[----:B------:R-:W-:Y:S01]  /*7940*/  ULDC.64 UR14, c[0x0][0x640] ;  /* 0x00019000000e7ab9 */ /* 0x000fe20000000a00 */
[----:B------:R-:W-:Y:S01]  /*7950*/  IMAD R4, R2, UR8, RZ ;  /* 0x0000000802047c24 */ /* 0x000fe2000f8e02ff */
[----:B------:R-:W-:Y:S01]  /*7960*/  ISETP.NE.U32.AND P1, PT, RZ, UR14, PT ;  /* 0x0000000eff007c0c */ /* 0x000fe2000bf25070 */
[C---:B------:R-:W-:Y:S01]  /*7970*/  IMAD.WIDE.U32 R2, R5.reuse, UR8, R16 ;  /* 0x0000000805027c25 */ /* 0x040fe2000f8e0010 */
[----:B0-----:R-:W-:Y:S01]  /*7980*/  R2UR UR8, R12 ;  /* 0x000000000c0872ca */ /* 0x001fe200000e0000 */
[----:B------:R-:W0:Y:S01]  /*7990*/  F2I.U32.TRUNC.NTZ R6, R6 ;  /* 0x0000000600067305 */ /* 0x000e22000020f000 */
[----:B------:R-:W1:Y:S01]  /*79a0*/  LDC R12, c[0x0][0x610] ;  /* 0x00018400ff0c7b82 */ /* 0x000e620000000800 */
[----:B------:R-:W-:Y:S01]  /*79b0*/  IMAD R5, R5, UR9, R4 ;  /* 0x0000000905057c24 */ /* 0x000fe2000f8e0204 */
[----:B------:R-:W-:Y:S01]  /*79c0*/  ULDC UR9, c[0x0][0x618] ;  /* 0x0001860000097ab9 */ /* 0x000fe20000000800 */
[----:B------:R-:W-:-:S02]  /*79d0*/  ISETP.NE.AND.EX P1, PT, RZ, UR15, PT, P1 ;  /* 0x0000000fff007c0c */ /* 0x000fc4000bf25310 */
[----:B------:R-:W-:-:S05]  /*79e0*/  IMAD.IADD R3, R3, 0x1, R5 ;  /* 0x0000000103037824 */ /* 0x000fca00078e0205 */
[--C-:B------:R-:W-:Y:S02]  /*79f0*/  SHF.R.U64 R14, R2, UR9, R3.reuse ;  /* 0x00000009020e7c19 */ /* 0x100fe40008001203 */
[----:B------:R-:W-:Y:S01]  /*7a00*/  SHF.R.U32.HI R3, RZ, UR9, R3 ;  /* 0x00000009ff037c19 */ /* 0x000fe20008011603 */
[----:B------:R-:W-:Y:S01]  /*7a10*/  ULDC UR9, c[0x0][0x608] ;  /* 0x0001820000097ab9 */ /* 0x000fe20000000800 */
[----:B0-----:R-:W-:Y:S02]  /*7a20*/  R2UR UR10, R6 ;  /* 0x00000000060a72ca */ /* 0x001fe400000e0000 */
[--C-:B------:R-:W-:Y:S02]  /*7a30*/  SHF.R.U64 R15, R14, UR9, R3.reuse ;  /* 0x000000090e0f7c19 */ /* 0x100fe40008001203 */
[----:B------:R-:W-:Y:S01]  /*7a40*/  SHF.R.U32.HI R2, RZ, UR9, R3 ;  /* 0x00000009ff027c19 */ /* 0x000fe20008011603 */
[----:B------:R-:W-:-:S03]  /*7a50*/  UIADD3 UR9, -UR8, URZ, URZ ;  /* 0x0000003f08097290 */ /* 0x000fc6000fffe13f */
[--C-:B------:R-:W-:Y:S01]  /*7a60*/  SHF.R.U64 R21, R15, UR11, R2.reuse ;  /* 0x0000000b0f157c19 */ /* 0x100fe20008001202 */
[----:B------:R-:W-:Y:S01]  /*7a70*/  ULDC UR8, c[0x0][0x144] ;  /* 0x0000510000087ab9 */ /* 0x000fe20000000800 */
[----:B------:R-:W-:-:S03]  /*7a80*/  SHF.R.U32.HI R3, RZ, UR11, R2 ;  /* 0x0000000bff037c19 */ /* 0x000fc60008011602 */
[----:B------:R-:W-:Y:S01]  /*7a90*/  IMAD.MOV.U32 R2, RZ, RZ, R21 ;  /* 0x000000ffff027224 */ /* 0x000fe200078e0015 */
[----:B------:R-:W-:Y:S06]  /*7aa0*/  @!P1 BRA `(.L_x_177) ;  /* 0x0000000000289947 */ /* 0x000fec0003800000 */
        /* <DEDUP_REMOVED lines=10> */
.L_x_177:
[----:B------:R-:W-:Y:S01]  /*7b50*/  UISETP.NE.AND UP0, UPT, UR38, URZ, UPT ;  /* 0x0000003f2600728c */ /* 0x000fe2000bf05270 */
[----:B------:R-:W-:Y:S01]  /*7b60*/  SHF.R.U64 R3, R2, UR16, R3 ;  /* 0x0000001002037c19 */ /* 0x000fe20008001203 */
[----:B------:R-:W-:Y:S01]  /*7b70*/  UIADD3 UR10, -UR10, URZ, URZ ;  /* 0x0000003f0a0a7290 */ /* 0x000fe2000fffe13f */
[----:B------:R-:W-:Y:S01]  /*7b80*/  LOP3.LUT R2, R15, UR6, RZ, 0xc0, !PT ;  /* 0x000000060f027c12 */ /* 0x000fe2000f8ec0ff */
[----:B------:R-:W-:Y:S01]  /*7b90*/  UIMAD UR7, UR8, UR9, UR7 ;  /* 0x00000009080772a4 */ /* 0x000fe2000f8e0207 */
[----:B------:R-:W-:Y:S01]  /*7ba0*/  LOP3.LUT R5, R14, UR4, RZ, 0xc0, !PT ;  /* 0x000000040e057c12 */ /* 0x000fe2000f8ec0ff */
[----:B------:R-:W-:Y:S01]  /*7bb0*/  IMAD.MOV R4, RZ, RZ, -R3 ;  /* 0x000000ffff047224 */ /* 0x000fe200078e0a03 */
[----:B------:R-:W-:Y:S01]  /*7bc0*/  ULDC UR8, c[0x0][0x148] ;  /* 0x0000520000087ab9 */ /* 0x000fe20000000800 */
[----:B------:R-:W-:Y:S01]  /*7bd0*/  IMAD R3, R3, UR5, R2 ;  /* 0x0000000503037c24 */ /* 0x000fe2000f8e0202 */
[----:B------:R-:W-:Y:S02]  /*7be0*/  PLOP3.LUT P1, PT, PT, PT, UP0, 0x80, 0x0 ;  /* 0x000000000000781c */ /* 0x000fe40003f2f008 */
[----:B------:R-:W-:-:S03]  /*7bf0*/  @UP0 UIMAD UR7, UR8, UR10, UR12 ;  /* 0x0000000a080702a4 */ /* 0x000fc6000f8e020c */
[----:B------:R-:W-:Y:S02]  /*7c00*/  ULDC UR8, c[0x0][0x638] ;  /* 0x00018e0000087ab9 */ /* 0x000fe40000000800 */
[----:B------:R-:W-:Y:S02]  /*7c10*/  IMAD R2, R4, UR8, R21 ;  /* 0x0000000804027c24 */ /* 0x000fe4000f8e0215 */
[----:B-1----:R-:W-:Y:S01]  /*7c20*/  IMAD R12, R3, R12, UR7 ;  /* 0x00000007030c7e24 */ /* 0x002fe2000f8e020c */
[----:B------:R-:W-:Y:S01]  /*7c30*/  ULDC UR7, c[0x0][0x600] ;  /* 0x0001800000077ab9 */ /* 0x000fe20000000800 */
[----:B------:R-:W-:Y:S02]  /*7c40*/  IMAD.MOV.U32 R3, RZ, RZ, 0x1 ;  /* 0x00000001ff037424 */ /* 0x000fe400078e00ff */
[----:B------:R-:W-:-:S05]  /*7c50*/  IMAD R5, R2, UR7, R5 ;  /* 0x0000000702057c24 */ /* 0x000fca000f8e0205 */
[----:B------:R-:W-:Y:S02]  /*7c60*/  SEL R2, R5, R12, !P1 ;  /* 0x0000000c05027207 */ /* 0x000fe40004800000 */
[----:B------:R-:W-:-:S07]  /*7c70*/  SEL R18, R12, R5, !P1 ;  /* 0x000000050c127207 */ /* 0x000fce0004800000 */
.L_x_175:
[----:B------:R-:W-:Y:S05]  /*7c80*/  BSYNC B1 ;  /* 0x0000000000017941 */ /* 0x000fea0003800000 */
.L_x_174:
[----:B------:R-:W-:-:S13]  /*7c90*/  LOP3.LUT P1, RZ, R3, 0xff, RZ, 0xc0, !PT ;  /* 0x000000ff03ff7812 */ /* 0x000fda000782c0ff */
[----:B------:R-:W-:Y:S05]  /*7ca0*/  @P1 BRA `(.L_x_178) ;  /* 0xfffffff000fc1947 */ /* 0x000fea000383ffff */
[----:B------:R-:W-:Y:S05]  /*7cb0*/  BSYNC B0 ;  /* 0x0000000000007941 */ /* 0x000fea0003800000 */
.L_x_166:
[----:B------:R-:W-:-:S03]  /*7cc0*/  UMOV UR7, 0xffffffff ;  /* 0xffffffff00077882 */ /* 0x000fc60000000000 */
[----:B------:R-:W-:Y:S05]  /*7cd0*/  BRA.DIV UR7, `(.L_x_179) ;  /* 0x0000000607447947 */ /* 0x000fea000b800000 */
[----:B------:R-:W-:-:S13]  /*7ce0*/  ELECT P6, URZ, PT ;  /* 0x00000000003f782f */ /* 0x000fda00038c0000 */
.L_x_195:
[----:B------:R-:W-:Y:S04]  /*7cf0*/  BSSY B0, `(.L_x_180) ;  /* 0x000002c000007945 */ /* 0x000fe80003800000 */
[----:B------:R-:W-:Y:S05]  /*7d00*/  @!P6 BRA `(.L_x_181) ;  /* 0x0000000000a8e947 */ /* 0x000fea0003800000 */
[----:B------:R-:W-:-:S04]  /*7d10*/  ULOP3.LUT UR7, UR40, 0x2, URZ, 0xfc, !UPT ;  /* 0x0000000228077892 */ /* 0x000fc8000f8efc3f */
[----:B------:R-:W-:-:S06]  /*7d20*/  UISETP.NE.AND UP0, UPT, UR7, 0x3, UPT ;  /* 0x000000030700788c */ /* 0x000fcc000bf05270 */
[----:B------:R-:W-:-:S13]  /*7d30*/  PLOP3.LUT P0, PT, PT, PT, UP0, 0x80, 0x0 ;  /* 0x000000000000781c */ /* 0x000fda0003f0f008 */
[----:B------:R-:W-:Y:S05]  /*7d40*/  @!P0 BRA `(.L_x_182) ;  /* 0x0000000000048947 */ /* 0x000fea0003800000 */
[----:B------:R-:W-:Y:S01]  /*7d50*/  BPT.TRAP 0x1 ;  /* 0x000000040000795c */ /* 0x000fe20000300000 */
.L_x_182:
[----:B------:R-:W0:Y:S01]  /*7d60*/  S2R R3, SR_CgaCtaId ;  /* 0x0000000000037919 */ /* 0x000e220000008800 */
[----:B------:R-:W-:-:S04]  /*7d70*/  MOV R2, 0x400 ;  /* 0x0000040000027802 */ /* 0x000fc80000000f00 */
[----:B0-----:R-:W-:Y:S02]  /*7d80*/  LEA R3, R3, R2, 0x18 ;  /* 0x0000000203037211 */ /* 0x001fe400078ec0ff */
[----:B------:R-:W-:-:S03]  /*7d90*/  SHF.L.U32 R2, R0, 0x1f, RZ ;  /* 0x0000001f00027819 */ /* 0x000fc600000006ff */
[----:B------:R-:W-:-:S04]  /*7da0*/  VIADD R3, R3, 0x20 ;  /* 0x0000002003037836 */ /* 0x000fc80000000000 */
[C---:B------:R-:W-:Y:S02]  /*7db0*/  IMAD R7, R8.reuse, 0x8, R3 ;  /* 0x0000000808077824 */ /* 0x040fe400078e0203 */
[----:B------:R-:W-:Y:S02]  /*7dc0*/  VIADD R8, R8, 0x1 ;  /* 0x0000000108087836 */ /* 0x000fe40000000000 */
[----:B------:R-:W0:Y:S03]  /*7dd0*/  SYNCS.PHASECHK.TRANS64.TRYWAIT P0, [R7+URZ], R2 ;  /* 0x00000002070075a7 */ /* 0x000e26000800017f */
[----:B------:R-:W-:-:S04]  /*7de0*/  ISETP.NE.AND P1, PT, R8, 0x4, PT ;  /* 0x000000040800780c */ /* 0x000fc80003f25270 */
[----:B------:R-:W-:Y:S02]  /*7df0*/  SEL R5, RZ, 0x1, P1 ;  /* 0x00000001ff057807 */ /* 0x000fe40000800000 */
[----:B------:R-:W-:Y:S02]  /*7e00*/  SEL R8, R8, RZ, P1 ;  /* 0x000000ff08087207 */ /* 0x000fe40000800000 */
[----:B------:R-:W-:-:S03]  /*7e10*/  LOP3.LUT R5, R0, R5, RZ, 0x3c, !PT ;  /* 0x0000000500057212 */ /* 0x000fc600078e3cff */
[----:B------:R-:W-:Y:S01]  /*7e20*/  IMAD R9, R8, 0x8, R3 ;  /* 0x0000000808097824 */ /* 0x000fe200078e0203 */
[----:B------:R-:W-:Y:S01]  /*7e30*/  SHF.L.U32 R4, R5, 0x1f, RZ ;  /* 0x0000001f05047819 */ /* 0x000fe200000006ff */
[----:B0-----:R-:W-:Y:S06]  /*7e40*/  @!P0 BRA `(.L_x_183) ;  /* 0x0000000400088947 */ /* 0x001fec0003800000 */
.L_x_196:
[----:B------:R-:W1:Y:S01]  /*7e50*/  SYNCS.PHASECHK.TRANS64.TRYWAIT P0, [R9+URZ], R4 ;  /* 0x00000004090075a7 */ /* 0x000e62000800017f */
[----:B------:R-:W-:-:S05]  /*7e60*/  VIADD R0, R8, 0x1 ;  /* 0x0000000108007836 */ /* 0x000fca0000000000 */
[----:B------:R-:W-:-:S04]  /*7e70*/  ISETP.NE.AND P1, PT, R0, 0x4, PT ;  /* 0x000000040000780c */ /* 0x000fc80003f25270 */
[----:B0-----:R-:W-:Y:S02]  /*7e80*/  SEL R2, RZ, 0x1, P1 ;  /* 0x00000001ff027807 */ /* 0x001fe40000800000 */
[----:B------:R-:W-:Y:S02]  /*7e90*/  SEL R0, R0, RZ, P1 ;  /* 0x000000ff00007207 */ /* 0x000fe40000800000 */
[----:B------:R-:W-:-:S03]  /*7ea0*/  LOP3.LUT R7, R5, R2, RZ, 0x3c, !PT ;  /* 0x0000000205077212 */ /* 0x000fc600078e3cff */
[----:B------:R-:W-:Y:S01]  /*7eb0*/  IMAD R6, R0, 0x8, R3 ;  /* 0x0000000800067824 */ /* 0x000fe200078e0203 */
[----:B------:R-:W-:Y:S01]  /*7ec0*/  SHF.L.U32 R5, R7, 0x1f, RZ ;  /* 0x0000001f07057819 */ /* 0x000fe200000006ff */
[----:B-1----:R-:W-:Y:S06]  /*7ed0*/  @!P0 BRA `(.L_x_184) ;  /* 0x0000000000f88947 */ /* 0x002fec0003800000 */
.L_x_197:
[----:B------:R-:W1:Y:S01]  /*7ee0*/  SYNCS.PHASECHK.TRANS64.TRYWAIT P0, [R6+URZ], R5 ;  /* 0x00000005060075a7 */ /* 0x000e62000800017f */
[----:B------:R-:W-:-:S05]  /*7ef0*/  VIADD R0, R0, 0x1 ;  /* 0x0000000100007836 */ /* 0x000fca0000000000 */
[----:B------:R-:W-:-:S04]  /*7f00*/  ISETP.NE.AND P1, PT, R0, 0x4, PT ;  /* 0x000000040000780c */ /* 0x000fc80003f25270 */
[----:B------:R-:W-:Y:S02]  /*7f10*/  SEL R2, RZ, 0x1, P1 ;  /* 0x00000001ff027807 */ /* 0x000fe40000800000 */
[----:B------:R-:W-:Y:S02]  /*7f20*/  SEL R0, R0, RZ, P1 ;  /* 0x000000ff00007207 */ /* 0x000fe40000800000 */
[----:B------:R-:W-:Y:S01]  /*7f30*/  LOP3.LUT R2, R7, R2, RZ, 0x3c, !PT ;  /* 0x0000000207027212 */ /* 0x000fe200078e3cff */
[----:B-1----:R-:W-:Y:S06]  /*7f40*/  @!P0 BRA `(.L_x_185) ;  /* 0x0000000000f08947 */ /* 0x002fec0003800000 */
.L_x_198:
[----:B------:R-:W-:Y:S01]  /*7f50*/  IMAD R3, R0, 0x8, R3 ;  /* 0x0000000800037824 */ /* 0x000fe200078e0203 */
[----:B------:R-:W-:-:S07]  /*7f60*/  SHF.L.U32 R0, R2, 0x1f, RZ ;  /* 0x0000001f02007819 */ /* 0x000fce00000006ff */
.L_x_186:
[----:B--2---:R2:W3:Y:S02]  /*7f70*/  SYNCS.PHASECHK.TRANS64.TRYWAIT P0, [R3+URZ], R0 ;  /* 0x00000000030075a7 */ /* 0x0044e4000800017f */
[----:B---3--:R-:W-:Y:S05]  /*7f80*/  @!P0 NANOSLEEP.SYNCS 0x989680 ;  /* 0x009896800000895d */ /* 0x008fea0003900000 */
[----:B------:R-:W3:Y:S02]  /*7f90*/  @!P0 SYNCS.PHASECHK.TRANS64 P0, [R3+URZ], R0 ;  /* 0x00000000030085a7 */ /* 0x000ee4000800007f */
[----:B---3--:R-:W-:Y:S05]  /*7fa0*/  @!P0 BRA `(.L_x_186) ;  /* 0xfffffffc00f08947 */ /* 0x008fea000383ffff */
.L_x_181:
[----:B------:R-:W-:Y:S05]  /*7fb0*/  BSYNC B0 ;  /* 0x0000000000007941 */ /* 0x000fea0003800000 */
.L_x_180:
[----:B------:R-:W-:Y:S05]  /*7fc0*/  EXIT ;  /* 0x000000000000794d */ /* 0x000fea0003800000 */
.L_x_18:
[----:B0-----:R0:W1:Y:S02]  /*7fd0*/  SYNCS.PHASECHK.TRANS64.TRYWAIT P0, [R97+URZ+-0x8], R0 ;  /* 0xfffff800610075a7 */ /* 0x001064000800017f */
[----:B-1----:R-:W-:Y:S05]  /*7fe0*/  @!P0 NANOSLEEP.SYNCS 0x989680 ;  /* 0x009896800000895d */ /* 0x002fea0003900000 */
[----:B------:R-:W1:Y:S02]  /*7ff0*/  @!P0 SYNCS.PHASECHK.TRANS64 P0, [R97+URZ+-0x8], R0 ;  /* 0xfffff800610085a7 */ /* 0x000e64000800007f */
[----:B-1----:R-:W-:Y:S05]  /*8000*/  @!P0 BRA `(.L_x_18) ;  /* 0xfffffffc00f08947 */ /* 0x002fea000383ffff */
[----:B------:R-:W-:Y:S05]  /*8010*/  BRA `(.L_x_187) ;  /* 0xffffff98001c7947 */ /* 0x000fea000383ffff */
.L_x_23:
[----:B-1----:R1:W2:Y:S02]  /*8020*/  SYNCS.PHASECHK.TRANS64.TRYWAIT P1, [R3+URZ], R0 ;  /* 0x00000000030075a7 */ /* 0x0022a4000802017f */
[----:B--2---:R-:W-:Y:S05]  /*8030*/  @!P1 NANOSLEEP.SYNCS 0x989680 ;  /* 0x009896800000995d */ /* 0x004fea0003900000 */
[----:B------:R-:W2:Y:S02]  /*8040*/  @!P1 SYNCS.PHASECHK.TRANS64 P1, [R3+URZ], R0 ;  /* 0x00000000030095a7 */ /* 0x000ea4000802007f */
[----:B--2---:R-:W-:Y:S05]  /*8050*/  @!P1 BRA `(.L_x_23) ;  /* 0xfffffffc00f09947 */ /* 0x004fea000383ffff */
[----:B------:R-:W-:Y:S05]  /*8060*/  BRA `(.L_x_22) ;  /* 0xffffff9800947947 */ /* 0x000fea000383ffff */
.L_x_28:
[----:B-1----:R-:W-:-:S04]  /*8070*/  IMAD.U32 R5, RZ, RZ, UR4 ;  /* 0x00000004ff057e24 */ /* 0x002fc8000f8e00ff */
[----:B------:R1:W2:Y:S03]  /*8080*/  SYNCS.PHASECHK.TRANS64.TRYWAIT P1, [R5+URZ], R4 ;  /* 0x00000004050075a7 */ /* 0x0002a6000802017f */
[----:B--2---:R-:W-:Y:S05]  /*8090*/  @!P1 NANOSLEEP.SYNCS 0x989680 ;  /* 0x009896800000995d */ /* 0x004fea0003900000 */
[----:B------:R-:W2:Y:S02]  /*80a0*/  @!P1 SYNCS.PHASECHK.TRANS64 P1, [R5+URZ], R4 ;  /* 0x00000004050095a7 */ /* 0x000ea4000802007f */
[----:B--2---:R-:W-:Y:S05]  /*80b0*/  @!P1 BRA `(.L_x_28) ;  /* 0xfffffffc00ec9947 */ /* 0x004fea000383ffff */
[----:B------:R-:W-:Y:S05]  /*80c0*/  BRA `(.L_x_27) ;  /* 0xffffff9c00d47947 */ /* 0x000fea000383ffff */
.L_x_34:
[----:B0-----:R0:W1:Y:S02]  /*80d0*/  SYNCS.PHASECHK.TRANS64.TRYWAIT P0, [R97+URZ+0x8], R0 ;  /* 0x00000800610075a7 */ /* 0x001064000800017f */
[----:B-1----:R-:W-:Y:S05]  /*80e0*/  @!P0 NANOSLEEP.SYNCS 0x989680 ;  /* 0x009896800000895d */ /* 0x002fea0003900000 */
[----:B------:R-:W1:Y:S02]  /*80f0*/  @!P0 SYNCS.PHASECHK.TRANS64 P0, [R97+URZ+0x8], R0 ;  /* 0x00000800610085a7 */ /* 0x000e64000800007f */
[----:B-1----:R-:W-:Y:S05]  /*8100*/  @!P0 BRA `(.L_x_34) ;  /* 0xfffffffc00f08947 */ /* 0x002fea000383ffff */
[----:B------:R-:W-:Y:S05]  /*8110*/  BRA `(.L_x_188) ;  /* 0xffffffa400607947 */ /* 0x000fea000383ffff */
.L_x_167:
[----:B------:R-:W-:Y:S01]  /*8120*/  BSSY B1, `(.L_x_189) ;  /* 0x0000006000017945 */ /* 0x000fe20003800000 */
[----:B------:R-:W-:-:S07]  /*8130*/  IMAD.MOV.U32 R15, RZ, RZ, -0x1 ;  /* 0xffffffffff0f7424 */ /* 0x000fce00078e00ff */
[----:B-----5:R-:W-:Y:S05]  /*8140*/  WARPSYNC.COLLECTIVE R15, `(.L_x_190) ;  /* 0x000000000f0c7348 */ /* 0x020fea0003c00000 */
[----:B------:R-:W-:Y:S02]  /*8150*/  ELECT P6, UR62, PT ;  /* 0x00000000003e782f */ /* 0x000fe400038c0000 */
[----:B------:R-:W-:Y:S01]  /*8160*/  MOV R14, UR62 ;  /* 0x0000003e000e7c02 */ /* 0x000fe20008000f00 */
[----:B-----5:R-:W-:Y:S10]  /*8170*/  ENDCOLLECTIVE ;  /* 0x000000000000791b */ /* 0x020ff40003800000 */
.L_x_190:
[----:B------:R-:W-:Y:S05]  /*8180*/  BSYNC B1 ;  /* 0x0000000000017941 */ /* 0x000fea0003800000 */
.L_x_189:
[----:B------:R-:W-:Y:S05]  /*8190*/  BRA `(.L_x_191) ;  /* 0xffffffec00cc7947 */ /* 0x000fea000383ffff */
.L_x_170:
[----:B-1----:R1:W2:Y:S02]  /*81a0*/  SYNCS.PHASECHK.TRANS64.TRYWAIT P1, [R7+URZ+0x20], R4 ;  /* 0x00002004070075a7 */ /* 0x0022a4000802017f */
[----:B--2---:R-:W-:Y:S05]  /*81b0*/  @!P1 NANOSLEEP.SYNCS 0x989680 ;  /* 0x009896800000995d */ /* 0x004fea0003900000 */
[----:B------:R-:W2:Y:S02]  /*81c0*/  @!P1 SYNCS.PHASECHK.TRANS64 P1, [R7+URZ+0x20], R4 ;  /* 0x00002004070095a7 */ /* 0x000ea4000802007f */
[----:B--2---:R-:W-:Y:S05]  /*81d0*/  @!P1 BRA `(.L_x_170) ;  /* 0xfffffffc00f09947 */ /* 0x004fea000383ffff */
[----:B------:R-:W-:Y:S05]  /*81e0*/  BRA `(.L_x_192) ;  /* 0xfffffff000007947 */ /* 0x000fea000383ffff */
.L_x_179:
[----:B------:R-:W-:Y:S01]  /*81f0*/  BSSY B0, `(.L_x_193) ;  /* 0x0000006000007945 */ /* 0x000fe20003800000 */
[----:B------:R-:W-:-:S07]  /*8200*/  IMAD.MOV.U32 R15, RZ, RZ, -0x1 ;  /* 0xffffffffff0f7424 */ /* 0x000fce00078e00ff */
[----:B-----5:R-:W-:Y:S05]  /*8210*/  WARPSYNC.COLLECTIVE R15, `(.L_x_194) ;  /* 0x000000000f0c7348 */ /* 0x020fea0003c00000 */
[----:B------:R-:W-:Y:S02]  /*8220*/  ELECT P6, UR62, PT ;  /* 0x00000000003e782f */ /* 0x000fe400038c0000 */
[----:B------:R-:W-:Y:S01]  /*8230*/  MOV R14, UR62 ;  /* 0x0000003e000e7c02 */ /* 0x000fe20008000f00 */
[----:B-----5:R-:W-:Y:S10]  /*8240*/  ENDCOLLECTIVE ;  /* 0x000000000000791b */ /* 0x020ff40003800000 */
.L_x_194:
[----:B------:R-:W-:Y:S05]  /*8250*/  BSYNC B0 ;  /* 0x0000000000007941 */ /* 0x000fea0003800000 */
.L_x_193:
[----:B------:R-:W-:Y:S05]  /*8260*/  BRA `(.L_x_195) ;  /* 0xfffffff800a07947 */ /* 0x000fea000383ffff */
.L_x_183:
[----:B0-----:R0:W1:Y:S02]  /*8270*/  SYNCS.PHASECHK.TRANS64.TRYWAIT P0, [R7+URZ], R2 ;  /* 0x00000002070075a7 */ /* 0x001064000800017f */
[----:B-1----:R-:W-:Y:S05]  /*8280*/  @!P0 NANOSLEEP.SYNCS 0x989680 ;  /* 0x009896800000895d */ /* 0x002fea0003900000 */
[----:B------:R-:W1:Y:S02]  /*8290*/  @!P0 SYNCS.PHASECHK.TRANS64 P0, [R7+URZ], R2 ;  /* 0x00000002070085a7 */ /* 0x000e64000800007f */
[----:B-1----:R-:W-:Y:S05]  /*82a0*/  @!P0 BRA `(.L_x_183) ;  /* 0xfffffffc00f08947 */ /* 0x002fea000383ffff */
[----:B------:R-:W-:Y:S05]  /*82b0*/  BRA `(.L_x_196) ;  /* 0xfffffff800e47947 */ /* 0x000fea000383ffff */
.L_x_184:
[----:B0-----:R0:W1:Y:S02]  /*82c0*/  SYNCS.PHASECHK.TRANS64.TRYWAIT P0, [R9+URZ], R4 ;  /* 0x00000004090075a7 */ /* 0x001064000800017f */
[----:B-1----:R-:W-:Y:S05]  /*82d0*/  @!P0 NANOSLEEP.SYNCS 0x989680 ;  /* 0x009896800000895d */ /* 0x002fea0003900000 */
[----:B------:R-:W1:Y:S02]  /*82e0*/  @!P0 SYNCS.PHASECHK.TRANS64 P0, [R9+URZ], R4 ;  /* 0x00000004090085a7 */ /* 0x000e64000800007f */
[----:B-1----:R-:W-:Y:S05]  /*82f0*/  @!P0 BRA `(.L_x_184) ;  /* 0xfffffffc00f08947 */ /* 0x002fea000383ffff */
[----:B------:R-:W-:Y:S05]  /*8300*/  BRA `(.L_x_197) ;  /* 0xfffffff800f47947 */ /* 0x000fea000383ffff */
.L_x_185:
[----:B-1----:R1:W2:Y:S02]  /*8310*/  SYNCS.PHASECHK.TRANS64.TRYWAIT P0, [R6+URZ], R5 ;  /* 0x00000005060075a7 */ /* 0x0022a4000800017f */
[----:B--2---:R-:W-:Y:S05]  /*8320*/  @!P0 NANOSLEEP.SYNCS 0x989680 ;  /* 0x009896800000895d */ /* 0x004fea0003900000 */
[----:B------:R-:W2:Y:S02]  /*8330*/  @!P0 SYNCS.PHASECHK.TRANS64 P0, [R6+URZ], R5 ;  /* 0x00000005060085a7 */ /* 0x000ea4000800007f */
[----:B--2---:R-:W-:Y:S05]  /*8340*/  @!P0 BRA `(.L_x_185) ;  /* 0xfffffffc00f08947 */ /* 0x004fea000383ffff */
[----:B------:R-:W-:Y:S05]  /*8350*/  BRA `(.L_x_198) ;  /* 0xfffffff800fc7947 */ /* 0x000fea000383ffff */
.L_x_199:
[----:B------:R-:W-:-:S00]  /*8360*/  BRA `(.L_x_199) ;  /* 0xfffffffc00fc7947 */ /* 0x000fc0000383ffff */
[----:B------:R-:W-:-:S00]  /*8370*/  NOP ;  /* 0x0000000000007918 */ /* 0x000fc00000000000 */
        /* <DEDUP_REMOVED lines=8> */
.L_x_200:


//--------------------- .nv.global.init           --------------------------
	.section	.nv.global.init,"aw",@progbits
.nv.global.init:
	.type		$str$22,@object
	.size		$str$22,($str$23 - $str$22)
$str$22:
        /*0000*/ 	.byte	0x6b, 0x5f, 0x74, 0x69, 0x6c, 0x65, 0x5f, 0x63, 0x6f, 0x75, 0x6e, 0x74, 0x20, 0x3e, 0x3d, 0x20
        /*0010*/ 	.byte	0x31, 0x00
	.type		$str$23,@object
	.size		$str$23,(__unnamed_1 - $str$23)
$str$23:
        /*0012*/ 	.byte	0x2f, 0x74, 0x6d, 0x70, 0x2f, 0x63, 0x75, 0x74, 0x6c, 0x61, 0x73, 0x73, 0x5f, 0x73, 0x77, 0x65
        /*0022*/ 	.byte	0x65, 0x70, 0x5f, 0x73, 0x72, 0x63, 0x2f, 0x69, 0x6e, 0x63, 0x6c, 0x75, 0x64, 0x65, 0x2f, 0x63
        /*0032*/ 	.byte	0x75, 0x74, 0x6c, 0x61, 0x73, 0x73, 0x2f, 0x67, 0x65, 0x6d, 0x6d, 0x2f, 0x63, 0x6f, 0x6c, 0x6c
        /*0042*/ 	.byte	0x65, 0x63, 0x74, 0x69, 0x76, 0x65, 0x2f, 0x73, 0x6d, 0x39, 0x30, 0x5f, 0x6d, 0x6d, 0x61, 0x5f
        /*0052*/ 	.byte	0x74, 0x6d, 0x61, 0x5f, 0x67, 0x6d, 0x6d, 0x61, 0x5f, 0x73, 0x73, 0x5f, 0x77, 0x61, 0x72, 0x70
        /*0062*/ 	.byte	0x73, 0x70, 0x65, 0x63, 0x69, 0x61, 0x6c, 0x69, 0x7a, 0x65, 0x64, 0x2e, 0x68, 0x70, 0x70, 0x00
	.type		__unnamed_1,@object
	.size		__unnamed_1,(.L_0 - __unnamed_1)
__unnamed_1:
        /*0072*/ 	.byte	0x76, 0x6f, 0x69, 0x64, 0x20, 0x63, 0x75, 0x74, 0x6c, 0x61, 0x73, 0x73, 0x3a, 0x3a, 0x67, 0x65
        /* <DEDUP_REMOVED lines=180> */
        /*0bc2*/ 	.byte	0x3a, 0x3a, 0x69, 0x64, 0x65, 0x6e, 0x74, 0x69, 0x74, 0x79, 0x5d, 0x00
.L_0:


//--------------------- .nv.shared._ZN7cutlass13device_kernelINS_4gemm6kernel13GemmUniversalIN4cute5tupleIJiiiiEEENS1_10collective13CollectiveMmaINS1_34MainloopSm90TmaGmmaWarpSpecializedILi4ENS5_IJNS4_1CILi2EEENSA_ILi1EEESC_EEENS1_32KernelTmaWarpSpecializedPingpongEEENS5_IJNSA_ILi64EEENSA_ILi128EEESH_EEENS_10bfloat16_tENS5_IJlSC_lEEESJ_SK_NS4_8TiledMMAINS4_8MMA_AtomIJNS4_4SM904GMMA28MMA_64x128x16_F32BF16BF16_SSILNSO_5MajorE0ELSQ_0ELNSO_7ScaleInE1ELSR_1EEEEEENS4_6LayoutINS5_IJSC_SC_SC_EEENS5_IJNSA_ILi0EEESW_SW_EEEEENS5_IJNS4_10UnderscoreESZ_SZ_EEEEENS4_13SM90_TMA_LOADENS4_14ComposedLayoutINS4_7SwizzleILi3ELi4ELi3EEENS4_18smem_ptr_flag_bitsILi16EEENSU_INS5_IJNSA_ILi8EEESG_EEENS5_IJSG_SC_EEEEEEEvNS4_8identityENS4_23SM90_TMA_LOAD_MULTICASTES1C_vS1D_EENS_8epilogue10collective6detail29Sm90TmaWarpSpecializedAdapterINS1H_15DefaultEpilogueISJ_SK_SK_NS1G_6thread17LinearCombinationISJ_Li1EffLNS1L_9ScaleType4KindE0ELNS_15FloatRoundStyleE2ESJ_EENS1_15EpilogueDefaultEEEEEvvEEEEvNT_6ParamsE --------------------------
	.section	.nv.shared._ZN7cutlass13device_kernelINS_4gemm6kernel13GemmUniversalIN4cute5tupleIJiiiiEEENS1_10collective13CollectiveMmaINS1_34MainloopSm90TmaGmmaWarpSpecializedILi4ENS5_IJNS4_1CILi2EEENSA_ILi1EEESC_EEENS1_32KernelTmaWarpSpecializedPingpongEEENS5_IJNSA_ILi64EEENSA_ILi128EEESH_EEENS_10bfloat16_tENS5_IJlSC_lEEESJ_SK_NS4_8TiledMMAINS4_8MMA_AtomIJNS4_4SM904GMMA28MMA_64x128x16_F32BF16BF16_SSILNSO_5MajorE0ELSQ_0ELNSO_7ScaleInE1ELSR_1EEEEEENS4_6LayoutINS5_IJSC_SC_SC_EEENS5_IJNSA_ILi0EEESW_SW_EEEEENS5_IJNS4_10UnderscoreESZ_SZ_EEEEENS4_13SM90_TMA_LOADENS4_14ComposedLayoutINS4_7SwizzleILi3ELi4ELi3EEENS4_18smem_ptr_flag_bitsILi16EEENSU_INS5_IJNSA_ILi8EEESG_EEENS5_IJSG_SC_EEEEEEEvNS4_8identityENS4_23SM90_TMA_LOAD_MULTICASTES1C_vS1D_EENS_8epilogue10collective6detail29Sm90TmaWarpSpecializedAdapterINS1H_15DefaultEpilogueISJ_SK_SK_NS1G_6thread17LinearCombinationISJ_Li1EffLNS1L_9ScaleType4KindE0ELNS_15FloatRoundStyleE2ESJ_EENS1_15EpilogueDefaultEEEEEvvEEEEvNT_6ParamsE,"aw",@nobits
	.sectionflags	@""
	.align	16
	.zero		1024


//--------------------- .nv.shared.reserved.0     --------------------------
	.section	.nv.shared.reserved.0,"aw",@nobits
	.weak		__nv_reservedSMEM_offset_0_alias
	.size		__nv_reservedSMEM_offset_0_alias, 0, 0
	.other		__nv_reservedSMEM_offset_0_alias,@"STO_CUDA_RESERVED_SHARED STV_DEFAULT"
__nv_reservedSMEM_offset_0_alias:
	.zero		0


//--------------------- .nv.global                --------------------------
	.section	.nv.global,"aw",@nobits
.nv.global:
	.type		_ZN39_INTERNAL_56c54dc5_4_k_cu_2bcfe815_60934cute1_E,@object
	.size		_ZN39_INTERNAL_56c54dc5_4_k_cu_2bcfe815_60934cute1_E,(_ZN39_INTERNAL_56c54dc5_4_k_cu_2bcfe815_60934cuda3std3__45__cpo6cbeginE - _ZN39_INTERNAL_56c54dc5_4_k_cu_2bcfe815_60934cute1_E)
_ZN39_INTERNAL_56c54dc5_4_k_cu_2bcfe815_60934cute1_E:
	.zero		1
	.type		_ZN39_INTERNAL_56c54dc5_4_k_cu_2bcfe815_60934cuda3std3__45__cpo6cbeginE,@object
	.size		_ZN39_INTERNAL_56c54dc5_4_k_cu_2bcfe815_60934cuda3std3__45__cpo6cbeginE,(_ZN39_INTERNAL_56c54dc5_4_k_cu_2bcfe815_60934cuda3std3__48in_placeE - _ZN39_INTERNAL_56c54dc5_4_k_cu_2bcfe815_60934cuda3std3__45__cpo6cbeginE)
_ZN39_INTERNAL_56c54dc5_4_k_cu_2bcfe815_60934cuda3std3__45__cpo6cbeginE:
	.zero		1
	.type		_ZN39_INTERNAL_56c54dc5_4_k_cu_2bcfe815_60934cuda3std3__48in_placeE,@object
	.size		_ZN39_INTERNAL_56c54dc5_4_k_cu_2bcfe815_60934cuda3std3__48in_placeE,(_ZN39_INTERNAL_56c54dc5_4_k_cu_2bcfe815_60934cuda3std6ranges3__45__cpo9iter_moveE - _ZN39_INTERNAL_56c54dc5_4_k_cu_2bcfe815_60934cuda3std3__48in_placeE)
_ZN39_INTERNAL_56c54dc5_4_k_cu_2bcfe815_60934cuda3std3__48in_placeE:
	.zero		1
	.type		_ZN39_INTERNAL_56c54dc5_4_k_cu_2bcfe815_60934cuda3std6ranges3__45__cpo9iter_moveE,@object
	.size		_ZN39_INTERNAL_56c54dc5_4_k_cu_2bcfe815_60934cuda3std6ranges3__45__cpo9iter_moveE,(_ZN39_INTERNAL_56c54dc5_4_k_cu_2bcfe815_60934cuda3std3__45__cpo5beginE - _ZN39_INTERNAL_56c54dc5_4_k_cu_2bcfe815_60934cuda3std6ranges3__45__cpo9iter_moveE)
_ZN39_INTERNAL_56c54dc5_4_k_cu_2bcfe815_60934cuda3std6ranges3__45__cpo9iter_moveE:
	.zero		1
	.type		_ZN39_INTERNAL_56c54dc5_4_k_cu_2bcfe815_60934cuda3std3__45__cpo5beginE,@object
	.size		_ZN39_INTERNAL_56c54dc5_4_k_cu_2bcfe815_60934cuda3std3__45__cpo5beginE,(_ZN39_INTERNAL_56c54dc5_4_k_cu_2bcfe815_60934cuda3std3__441_GLOBAL__N__56c54dc5_4_k_cu_2bcfe815_60936ignoreE - _ZN39_INTERNAL_56c54dc5_4_k_cu_2bcfe815_60934cuda3std3__45__cpo5beginE)
_ZN39_INTERNAL_56c54dc5_4_k_cu_2bcfe815_60934cuda3std3__45__cpo5beginE:
	.zero		1
	.type		_ZN39_INTERNAL_56c54dc5_4_k_cu_2bcfe815_60934cuda3std3__441_GLOBAL__N__56c54dc5_4_k_cu_2bcfe815_60936ignoreE,@object
	.size		_ZN39_INTERNAL_56c54dc5_4_k_cu_2bcfe815_60934cuda3std3__441_GLOBAL__N__56c54dc5_4_k_cu_2bcfe815_60936ignoreE,(_ZN39_INTERNAL_56c54dc5_4_k_cu_2bcfe815_60934cute7productE - _ZN39_INTERNAL_56c54dc5_4_k_cu_2bcfe815_60934cuda3std3__441_GLOBAL__N__56c54dc5_4_k_cu_2bcfe815_60936ignoreE)
_ZN39_INTERNAL_56c54dc5_4_k_cu_2bcfe815_60934cuda3std3__441_GLOBAL__N__56c54dc5_4_k_cu_2bcfe815_60936ignoreE:
	.zero		1
	.type		_ZN39_INTERNAL_56c54dc5_4_k_cu_2bcfe815_60934cute7productE,@object
	.size		_ZN39_INTERNAL_56c54dc5_4_k_cu_2bcfe815_60934cute7productE,(_ZN39_INTERNAL_56c54dc5_4_k_cu_2bcfe815_60934cuda3std3__45__cpo3endE - _ZN39_INTERNAL_56c54dc5_4_k_cu_2bcfe815_60934cute7productE)
_ZN39_INTERNAL_56c54dc5_4_k_cu_2bcfe815_60934cute7productE:
	.zero		1
	.type		_ZN39_INTERNAL_56c54dc5_4_k_cu_2bcfe815_60934cuda3std3__45__cpo3endE,@object
	.size		_ZN39_INTERNAL_56c54dc5_4_k_cu_2bcfe815_60934cuda3std3__45__cpo3endE,(_ZN39_INTERNAL_56c54dc5_4_k_cu_2bcfe815_60934cuda3std3__419piecewise_constructE - _ZN39_INTERNAL_56c54dc5_4_k_cu_2bcfe815_60934cuda3std3__45__cpo3endE)
_ZN39_INTERNAL_56c54dc5_4_k_cu_2bcfe815_60934cuda3std3__45__cpo3endE:
	.zero		1
	.type		_ZN39_INTERNAL_56c54dc5_4_k_cu_2bcfe815_60934cuda3std3__419piecewise_constructE,@object
	.size		_ZN39_INTERNAL_56c54dc5_4_k_cu_2bcfe815_60934cuda3std3__419piecewise_constructE,(_ZN39_INTERNAL_56c54dc5_4_k_cu_2bcfe815_60934cuda3std3__45__cpo4cendE - _ZN39_INTERNAL_56c54dc5_4_k_cu_2bcfe815_60934cuda3std3__419piecewise_constructE)
_ZN39_INTERNAL_56c54dc5_4_k_cu_2bcfe815_60934cuda3std3__419piecewise_constructE:
	.zero		1
	.type		_ZN39_INTERNAL_56c54dc5_4_k_cu_2bcfe815_60934cuda3std3__45__cpo4cendE,@object
	.size		_ZN39_INTERNAL_56c54dc5_4_k_cu_2bcfe815_60934cuda3std3__45__cpo4cendE,(_ZN39_INTERNAL_56c54dc5_4_k_cu_2bcfe815_60934cuda3std6ranges3__45__cpo4swapE - _ZN39_INTERNAL_56c54dc5_4_k_cu_2bcfe815_60934cuda3std3__45__cpo4cendE)
_ZN39_INTERNAL_56c54dc5_4_k_cu_2bcfe815_60934cuda3std3__45__cpo4cendE:
	.zero		1
	.type		_ZN39_INTERNAL_56c54dc5_4_k_cu_2bcfe815_60934cuda3std6ranges3__45__cpo4swapE,@object
	.size		_ZN39_INTERNAL_56c54dc5_4_k_cu_2bcfe815_60934cuda3std6ranges3__45__cpo4swapE,(.L_8 - _ZN39_INTERNAL_56c54dc5_4_k_cu_2bcfe815_60934cuda3std6ranges3__45__cpo4swapE)
_ZN39_INTERNAL_56c54dc5_4_k_cu_2bcfe815_60934cuda3std6ranges3__45__cpo4swapE:
	.zero		1
.L_8:


//--------------------- .nv.constant0._ZN7cutlass13device_kernelINS_4gemm6kernel13GemmUniversalIN4cute5tupleIJiiiiEEENS1_10collective13CollectiveMmaINS1_34MainloopSm90TmaGmmaWarpSpecializedILi4ENS5_IJNS4_1CILi2EEENSA_ILi1EEESC_EEENS1_32KernelTmaWarpSpecializedPingpongEEENS5_IJNSA_ILi64EEENSA_ILi128EEESH_EEENS_10bfloat16_tENS5_IJlSC_lEEESJ_SK_NS4_8TiledMMAINS4_8MMA_AtomIJNS4_4SM904GMMA28MMA_64x128x16_F32BF16BF16_SSILNSO_5MajorE0ELSQ_0ELNSO_7ScaleInE1ELSR_1EEEEEENS4_6LayoutINS5_IJSC_SC_SC_EEENS5_IJNSA_ILi0EEESW_SW_EEEEENS5_IJNS4_10UnderscoreESZ_SZ_EEEEENS4_13SM90_TMA_LOADENS4_14ComposedLayoutINS4_7SwizzleILi3ELi4ELi3EEENS4_18smem_ptr_flag_bitsILi16EEENSU_INS5_IJNSA_ILi8EEESG_EEENS5_IJSG_SC_EEEEEEEvNS4_8identityENS4_23SM90_TMA_LOAD_MULTICASTES1C_vS1D_EENS_8epilogue10collective6detail29Sm90TmaWarpSpecializedAdapterINS1H_15DefaultEpilogueISJ_SK_SK_NS1G_6thread17LinearCombinationISJ_Li1EffLNS1L_9ScaleType4KindE0ELNS_15FloatRoundStyleE2ESJ_EENS1_15EpilogueDefaultEEEEEvvEEEEvNT_6ParamsE --------------------------
	.section	.nv.constant0._ZN7cutlass13device_kernelINS_4gemm6kernel13GemmUniversalIN4cute5tupleIJiiiiEEENS1_10collective13CollectiveMmaINS1_34MainloopSm90TmaGmmaWarpSpecializedILi4ENS5_IJNS4_1CILi2EEENSA_ILi1EEESC_EEENS1_32KernelTmaWarpSpecializedPingpongEEENS5_IJNSA_ILi64EEENSA_ILi128EEESH_EEENS_10bfloat16_tENS5_IJlSC_lEEESJ_SK_NS4_8TiledMMAINS4_8MMA_AtomIJNS4_4SM904GMMA28MMA_64x128x16_F32BF16BF16_SSILNSO_5MajorE0ELSQ_0ELNSO_7ScaleInE1ELSR_1EEEEEENS4_6LayoutINS5_IJSC_SC_SC_EEENS5_IJNSA_ILi0EEESW_SW_EEEEENS5_IJNS4_10UnderscoreESZ_SZ_EEEEENS4_13SM90_TMA_LOADENS4_14ComposedLayoutINS4_7SwizzleILi3ELi4ELi3EEENS4_18smem_ptr_flag_bitsILi16EEENSU_INS5_IJNSA_ILi8EEESG_EEENS5_IJSG_SC_EEEEEEEvNS4_8identityENS4_23SM90_TMA_LOAD_MULTICASTES1C_vS1D_EENS_8epilogue10collective6detail29Sm90TmaWarpSpecializedAdapterINS1H_15DefaultEpilogueISJ_SK_SK_NS1G_6thread17LinearCombinationISJ_Li1EffLNS1L_9ScaleType4KindE0ELNS_15FloatRoundStyleE2ESJ_EENS1_15EpilogueDefaultEEEEEvvEEEEvNT_6ParamsE,"a",@progbits
	.sectionflags	@""
	.align	4
.nv.constant0._ZN7cutlass13device_kernelINS_4gemm6kernel13GemmUniversalIN4cute5tupleIJiiiiEEENS1_10collective13CollectiveMmaINS1_34MainloopSm90TmaGmmaWarpSpecializedILi4ENS5_IJNS4_1CILi2EEENSA_ILi1EEESC_EEENS1_32KernelTmaWarpSpecializedPingpongEEENS5_IJNSA_ILi64EEENSA_ILi128EEESH_EEENS_10bfloat16_tENS5_IJlSC_lEEESJ_SK_NS4_8TiledMMAINS4_8MMA_AtomIJNS4_4SM904GMMA28MMA_64x128x16_F32BF16BF16_SSILNSO_5MajorE0ELSQ_0ELNSO_7ScaleInE1ELSR_1EEEEEENS4_6LayoutINS5_IJSC_SC_SC_EEENS5_IJNSA_ILi0EEESW_SW_EEEEENS5_IJNS4_10UnderscoreESZ_SZ_EEEEENS4_13SM90_TMA_LOADENS4_14ComposedLayoutINS4_7SwizzleILi3ELi4ELi3EEENS4_18smem_ptr_flag_bitsILi16EEENSU_INS5_IJNSA_ILi8EEESG_EEENS5_IJSG_SC_EEEEEEEvNS4_8identityENS4_23SM90_TMA_LOAD_MULTICASTES1C_vS1D_EENS_8epilogue10collective6detail29Sm90TmaWarpSpecializedAdapterINS1H_15DefaultEpilogueISJ_SK_SK_NS1G_6thread17LinearCombinationISJ_Li1EffLNS1L_9ScaleType4KindE0ELNS_15FloatRoundStyleE2ESJ_EENS1_15EpilogueDefaultEEEEEvvEEEEvNT_6ParamsE:
	.zero		1664


//--------------------- SYMBOLS --------------------------

	.type		.nv.reservedSmem.offset0,@object
	.size		.nv.reservedSmem.offset0,0x4
	.type		__assertfail,@function
